// auto-generated by cutlass_sweep.epilogue — config: {"arch": "sm_90", "cluster_m": 2, "cluster_n": 1, "dtype": "fp16", "fusion": "gelu", "tile_k": 64, "tile_m": 128, "tile_n": 64}
#include "cutlass/cutlass.h"
#include "cutlass/gemm/collective/collective_builder.hpp"
#include "cutlass/gemm/device/gemm_universal_adapter.h"
#include "cutlass/gemm/kernel/gemm_universal.hpp"
#include "cutlass/epilogue/collective/collective_builder.hpp"
#include "cutlass/epilogue/fusion/operations.hpp"
#include "cutlass/epilogue/thread/activation.h"

using Elem = cutlass::half_t;
using Acc  = float;
using TileShape    = cute::Shape<cute::_128, cute::_64, cute::_64>;
using ClusterShape = cute::Shape<cute::_2, cute::_1, cute::_1>;
using FusionOp     = cutlass::epilogue::fusion::LinCombEltAct<cutlass::epilogue::thread::GELU, Elem, Acc>;

using CollectiveEpilogue = typename cutlass::epilogue::collective::CollectiveBuilder<
    cutlass::arch::Sm90, cutlass::arch::OpClassTensorOp,
    TileShape, ClusterShape,
    cutlass::epilogue::collective::EpilogueTileAuto,
    Acc, Acc,
    Elem, cutlass::layout::RowMajor, 128 / cutlass::sizeof_bits<Elem>::value,
    Elem, cutlass::layout::RowMajor, 128 / cutlass::sizeof_bits<Elem>::value,
    cutlass::epilogue::TmaWarpSpecializedCooperative,
    FusionOp
  >::CollectiveOp;

using CollectiveMainloop = typename cutlass::gemm::collective::CollectiveBuilder<
    cutlass::arch::Sm90, cutlass::arch::OpClassTensorOp,
    Elem, cutlass::layout::RowMajor, 128 / cutlass::sizeof_bits<Elem>::value,
    Elem, cutlass::layout::ColumnMajor, 128 / cutlass::sizeof_bits<Elem>::value,
    Acc,
    TileShape, ClusterShape,
    cutlass::gemm::collective::StageCountAutoCarveout<
        static_cast<int>(sizeof(typename CollectiveEpilogue::SharedStorage))>,
    cutlass::gemm::KernelTmaWarpSpecializedCooperative
  >::CollectiveOp;

using GemmKernel = cutlass::gemm::kernel::GemmUniversal<
    cute::Shape<int,int,int,int>, CollectiveMainloop, CollectiveEpilogue>;
using Gemm = cutlass::gemm::device::GemmUniversalAdapter<GemmKernel>;

auto* _anchor = &cutlass::device_kernel<GemmKernel>;


// ===== COMPILED SASS (sm_90a) =====

	.target	sm_90a

	.elftype	@"ET_EXEC"


//--------------------- .note.nv.tkinfo           --------------------------
	.section	.note.nv.tkinfo,"",@"SHT_NOTE"
	.sectionflags	@"SHF_NOTE_NV_TKINFO"
	.tkinfo
        /*0018*/ 	.word	0x00000002
        /*0030*/ 	.string	""
        /*0030*/ 	.string	"ptxas"
        /*0030*/ 	.string	"Cuda compilation tools, release 13.0, V13.0.88"
        /*0030*/ 	.string	"Build cuda_13.0.r13.0/compiler.36424714_0"
        /*0030*/ 	.string	"-arch sm_90a -m 64 "



//--------------------- .note.nv.cuinfo           --------------------------
	.section	.note.nv.cuinfo,"",@"SHT_NOTE"
	.sectionflags	@"SHF_NOTE_NV_CUINFO"
        /*0018*/ 	.short	0x0002
        /*001a*/ 	.short	0x005a
        /*001c*/ 	.short	0x0082
	.zero		2


//--------------------- .nv.info                  --------------------------
	.section	.nv.info,"",@"SHT_CUDA_INFO"
	.align	4


	//----- nvinfo : EIATTR_REGCOUNT
	.align		4
        /*0000*/ 	.byte	0x04, 0x2f
        /*0002*/ 	.short	(.L_18 - .L_17)
	.align		4
.L_17:
        /*0004*/ 	.word	index@(_ZN7cutlass13device_kernelINS_4gemm6kernel13GemmUniversalIN4cute5tupleIJiiiiEEENS1_10collective13CollectiveMmaINS1_34MainloopSm90TmaGmmaWarpSpecializedILi8ENS5_IJNS4_1CILi2EEENSA_ILi1EEESC_EEENS1_35KernelTmaWarpSpecializedCooperativeEEENS5_IJNSA_ILi128EEENSA_ILi64EEESH_EEENS_6half_tENS5_IJlSC_lEEESJ_SK_NS4_8TiledMMAINS4_8MMA_AtomIJNS4_4SM904GMMA25MMA_64x64x16_F32F16F16_SSILNSO_5MajorE0ELSQ_0ELNSO_7ScaleInE1ELSR_1EEEEEENS4_6LayoutISD_NS5_IJSC_NSA_ILi0EEESV_EEEEENS5_IJNS4_10UnderscoreESY_SY_EEEEENS4_13SM90_TMA_LOADENS4_14ComposedLayoutINS4_7SwizzleILi3ELi4ELi3EEENS4_18smem_ptr_flag_bitsILi16EEENSU_INS5_IJNSA_ILi8EEESH_EEENS5_IJSH_SC_EEEEEEEvNS4_8identityENS4_23SM90_TMA_LOAD_MULTICASTES1B_vS1C_EENS_8epilogue10collective18CollectiveEpilogueINS1F_22Sm90TmaWarpSpecializedILi3ELi2ELi16ELb1ELb0EEEJSI_NS5_IJSG_NSA_ILi32EEEEEESJ_SK_SJ_SK_NS1F_6fusion15FusionCallbacksIS1J_NS1M_13LinCombEltActINS1F_6thread4GELUESJ_fSJ_fLNS_15FloatRoundStyleE2EEESI_S1L_JEEES11_NS12_INS13_ILi2ELi4ELi3EEES16_NSU_INS5_IJS17_S1K_EEENS5_IJS1K_SC_EEEEEEENS4_17SM75_U32x4_LDSM_NENS4_14SM90_TMA_STOREES1Y_NS4_17SM90_U32x4_STSM_NENS4_9Copy_AtomIJS21_SJ_EEEvEEEvvEEEEvNT_6ParamsE)
        /*0008*/ 	.word	0x000000a8


	//----- nvinfo : EIATTR_FRAME_SIZE
	.align		4
.L_18:
        /*000c*/ 	.byte	0x04, 0x11
        /*000e*/ 	.short	(.L_20 - .L_19)
	.align		4
.L_19:
        /*0010*/ 	.word	index@(_ZN7cutlass13device_kernelINS_4gemm6kernel13GemmUniversalIN4cute5tupleIJiiiiEEENS1_10collective13CollectiveMmaINS1_34MainloopSm90TmaGmmaWarpSpecializedILi8ENS5_IJNS4_1CILi2EEENSA_ILi1EEESC_EEENS1_35KernelTmaWarpSpecializedCooperativeEEENS5_IJNSA_ILi128EEENSA_ILi64EEESH_EEENS_6half_tENS5_IJlSC_lEEESJ_SK_NS4_8TiledMMAINS4_8MMA_AtomIJNS4_4SM904GMMA25MMA_64x64x16_F32F16F16_SSILNSO_5MajorE0ELSQ_0ELNSO_7ScaleInE1ELSR_1EEEEEENS4_6LayoutISD_NS5_IJSC_NSA_ILi0EEESV_EEEEENS5_IJNS4_10UnderscoreESY_SY_EEEEENS4_13SM90_TMA_LOADENS4_14ComposedLayoutINS4_7SwizzleILi3ELi4ELi3EEENS4_18smem_ptr_flag_bitsILi16EEENSU_INS5_IJNSA_ILi8EEESH_EEENS5_IJSH_SC_EEEEEEEvNS4_8identityENS4_23SM90_TMA_LOAD_MULTICASTES1B_vS1C_EENS_8epilogue10collective18CollectiveEpilogueINS1F_22Sm90TmaWarpSpecializedILi3ELi2ELi16ELb1ELb0EEEJSI_NS5_IJSG_NSA_ILi32EEEEEESJ_SK_SJ_SK_NS1F_6fusion15FusionCallbacksIS1J_NS1M_13LinCombEltActINS1F_6thread4GELUESJ_fSJ_fLNS_15FloatRoundStyleE2EEESI_S1L_JEEES11_NS12_INS13_ILi2ELi4ELi3EEES16_NSU_INS5_IJS17_S1K_EEENS5_IJS1K_SC_EEEEEEENS4_17SM75_U32x4_LDSM_NENS4_14SM90_TMA_STOREES1Y_NS4_17SM90_U32x4_STSM_NENS4_9Copy_AtomIJS21_SJ_EEEvEEEvvEEEEvNT_6ParamsE)
        /*0014*/ 	.word	0x00000000


	//----- nvinfo : EIATTR_MIN_STACK_SIZE
	.align		4
.L_20:
        /*0018*/ 	.byte	0x04, 0x12
        /*001a*/ 	.short	(.L_22 - .L_21)
	.align		4
.L_21:
        /*001c*/ 	.word	index@(_ZN7cutlass13device_kernelINS_4gemm6kernel13GemmUniversalIN4cute5tupleIJiiiiEEENS1_10collective13CollectiveMmaINS1_34MainloopSm90TmaGmmaWarpSpecializedILi8ENS5_IJNS4_1CILi2EEENSA_ILi1EEESC_EEENS1_35KernelTmaWarpSpecializedCooperativeEEENS5_IJNSA_ILi128EEENSA_ILi64EEESH_EEENS_6half_tENS5_IJlSC_lEEESJ_SK_NS4_8TiledMMAINS4_8MMA_AtomIJNS4_4SM904GMMA25MMA_64x64x16_F32F16F16_SSILNSO_5MajorE0ELSQ_0ELNSO_7ScaleInE1ELSR_1EEEEEENS4_6LayoutISD_NS5_IJSC_NSA_ILi0EEESV_EEEEENS5_IJNS4_10UnderscoreESY_SY_EEEEENS4_13SM90_TMA_LOADENS4_14ComposedLayoutINS4_7SwizzleILi3ELi4ELi3EEENS4_18smem_ptr_flag_bitsILi16EEENSU_INS5_IJNSA_ILi8EEESH_EEENS5_IJSH_SC_EEEEEEEvNS4_8identityENS4_23SM90_TMA_LOAD_MULTICASTES1B_vS1C_EENS_8epilogue10collective18CollectiveEpilogueINS1F_22Sm90TmaWarpSpecializedILi3ELi2ELi16ELb1ELb0EEEJSI_NS5_IJSG_NSA_ILi32EEEEEESJ_SK_SJ_SK_NS1F_6fusion15FusionCallbacksIS1J_NS1M_13LinCombEltActINS1F_6thread4GELUESJ_fSJ_fLNS_15FloatRoundStyleE2EEESI_S1L_JEEES11_NS12_INS13_ILi2ELi4ELi3EEES16_NSU_INS5_IJS17_S1K_EEENS5_IJS1K_SC_EEEEEEENS4_17SM75_U32x4_LDSM_NENS4_14SM90_TMA_STOREES1Y_NS4_17SM90_U32x4_STSM_NENS4_9Copy_AtomIJS21_SJ_EEEvEEEvvEEEEvNT_6ParamsE)
        /*0020*/ 	.word	0x00000000
.L_22:


//--------------------- .nv.compat                --------------------------
	.section	.nv.compat,"",@"SHT_CUDA_COMPAT_INFO"
	.align	4
        /*0000*/ 	.byte	0x02, 0x09, 0x01, 0x00, 0x02, 0x02, 0x04, 0x00, 0x02, 0x05, 0x05, 0x00, 0x03, 0x07, 0x01, 0x01
        /*0010*/ 	.byte	0x02, 0x03, 0x01, 0x00, 0x02, 0x06, 0x01, 0x00, 0x04, 0x0b, 0x08, 0x00, 0x00, 0x00, 0x00, 0x00
        /*0020*/ 	.byte	0x00, 0x00, 0x00, 0x00


//--------------------- .nv.info._ZN7cutlass13device_kernelINS_4gemm6kernel13GemmUniversalIN4cute5tupleIJiiiiEEENS1_10collective13CollectiveMmaINS1_34MainloopSm90TmaGmmaWarpSpecializedILi8ENS5_IJNS4_1CILi2EEENSA_ILi1EEESC_EEENS1_35KernelTmaWarpSpecializedCooperativeEEENS5_IJNSA_ILi128EEENSA_ILi64EEESH_EEENS_6half_tENS5_IJlSC_lEEESJ_SK_NS4_8TiledMMAINS4_8MMA_AtomIJNS4_4SM904GMMA25MMA_64x64x16_F32F16F16_SSILNSO_5MajorE0ELSQ_0ELNSO_7ScaleInE1ELSR_1EEEEEENS4_6LayoutISD_NS5_IJSC_NSA_ILi0EEESV_EEEEENS5_IJNS4_10UnderscoreESY_SY_EEEEENS4_13SM90_TMA_LOADENS4_14ComposedLayoutINS4_7SwizzleILi3ELi4ELi3EEENS4_18smem_ptr_flag_bitsILi16EEENSU_INS5_IJNSA_ILi8EEESH_EEENS5_IJSH_SC_EEEEEEEvNS4_8identityENS4_23SM90_TMA_LOAD_MULTICASTES1B_vS1C_EENS_8epilogue10collective18CollectiveEpilogueINS1F_22Sm90TmaWarpSpecializedILi3ELi2ELi16ELb1ELb0EEEJSI_NS5_IJSG_NSA_ILi32EEEEEESJ_SK_SJ_SK_NS1F_6fusion15FusionCallbacksIS1J_NS1M_13LinCombEltActINS1F_6thread4GELUESJ_fSJ_fLNS_15FloatRoundStyleE2EEESI_S1L_JEEES11_NS12_INS13_ILi2ELi4ELi3EEES16_NSU_INS5_IJS17_S1K_EEENS5_IJS1K_SC_EEEEEEENS4_17SM75_U32x4_LDSM_NENS4_14SM90_TMA_STOREES1Y_NS4_17SM90_U32x4_STSM_NENS4_9Copy_AtomIJS21_SJ_EEEvEEEvvEEEEvNT_6ParamsE --------------------------
	.section	.nv.info._ZN7cutlass13device_kernelINS_4gemm6kernel13GemmUniversalIN4cute5tupleIJiiiiEEENS1_10collective13CollectiveMmaINS1_34MainloopSm90TmaGmmaWarpSpecializedILi8ENS5_IJNS4_1CILi2EEENSA_ILi1EEESC_EEENS1_35KernelTmaWarpSpecializedCooperativeEEENS5_IJNSA_ILi128EEENSA_ILi64EEESH_EEENS_6half_tENS5_IJlSC_lEEESJ_SK_NS4_8TiledMMAINS4_8MMA_AtomIJNS4_4SM904GMMA25MMA_64x64x16_F32F16F16_SSILNSO_5MajorE0ELSQ_0ELNSO_7ScaleInE1ELSR_1EEEEEENS4_6LayoutISD_NS5_IJSC_NSA_ILi0EEESV_EEEEENS5_IJNS4_10UnderscoreESY_SY_EEEEENS4_13SM90_TMA_LOADENS4_14ComposedLayoutINS4_7SwizzleILi3ELi4ELi3EEENS4_18smem_ptr_flag_bitsILi16EEENSU_INS5_IJNSA_ILi8EEESH_EEENS5_IJSH_SC_EEEEEEEvNS4_8identityENS4_23SM90_TMA_LOAD_MULTICASTES1B_vS1C_EENS_8epilogue10collective18CollectiveEpilogueINS1F_22Sm90TmaWarpSpecializedILi3ELi2ELi16ELb1ELb0EEEJSI_NS5_IJSG_NSA_ILi32EEEEEESJ_SK_SJ_SK_NS1F_6fusion15FusionCallbacksIS1J_NS1M_13LinCombEltActINS1F_6thread4GELUESJ_fSJ_fLNS_15FloatRoundStyleE2EEESI_S1L_JEEES11_NS12_INS13_ILi2ELi4ELi3EEES16_NSU_INS5_IJS17_S1K_EEENS5_IJS1K_SC_EEEEEEENS4_17SM75_U32x4_LDSM_NENS4_14SM90_TMA_STOREES1Y_NS4_17SM90_U32x4_STSM_NENS4_9Copy_AtomIJS21_SJ_EEEvEEEvvEEEEvNT_6ParamsE,"",@"SHT_CUDA_INFO"
	.sectionflags	@""
	.align	4


	//----- nvinfo : EIATTR_CUDA_API_VERSION
	.align		4
        /*0000*/ 	.byte	0x04, 0x37
        /*0002*/ 	.short	(.L_24 - .L_23)
.L_23:
        /*0004*/ 	.word	0x00000082


	//----- nvinfo : EIATTR_KPARAM_INFO
	.align		4
.L_24:
        /*0008*/ 	.byte	0x04, 0x17
        /*000a*/ 	.short	(.L_26 - .L_25)
.L_25:
        /*000c*/ 	.word	0x00000000
        /*0010*/ 	.short	0x0000
        /*0012*/ 	.short	0x0070
        /*0014*/ 	.byte	0x00, 0xf0, 0x01, 0x1c


	//----- nvinfo : EIATTR_SPARSE_MMA_MASK
	.align		4
.L_26:
        /*0018*/ 	.byte	0x03, 0x50
        /*001a*/ 	.short	0x0000


	//----- nvinfo : EIATTR_MAXREG_COUNT
	.align		4
        /*001c*/ 	.byte	0x03, 0x1b
        /*001e*/ 	.short	0x00a8


	//----- nvinfo : EIATTR_NUM_BARRIERS
	.align		4
        /*0020*/ 	.byte	0x02, 0x4c
        /*0022*/ 	.byte	0x02
	.zero		1


	//----- nvinfo : EIATTR_EXTERNS
	.align		4
        /*0024*/ 	.byte	0x04, 0x0f
        /*0026*/ 	.short	(.L_28 - .L_27)


	//   ....[0]....
	.align		4
.L_27:
        /*0028*/ 	.word	index@(__assertfail)


	//----- nvinfo : EIATTR_MERCURY_ISA_VERSION
	.align		4
.L_28:
        /*002c*/ 	.byte	0x03, 0x5f
        /*002e*/ 	.short	0x0101


	//----- nvinfo : EIATTR_INT_WARP_WIDE_INSTR_OFFSETS
	.align		4
        /*0030*/ 	.byte	0x04, 0x31
        /*0032*/ 	.short	(.L_30 - .L_29)


	//   ....[0]....
.L_29:
        /*0034*/ 	.word	0x00000aa0


	//   ....[1]....
        /*0038*/ 	.word	0x00000ab0


	//   ....[2]....
        /*003c*/ 	.word	0x00000bb0


	//----- nvinfo : EIATTR_COOP_GROUP_MASK_REGIDS
	.align		4
.L_30:
        /*0040*/ 	.byte	0x04, 0x29
        /*0042*/ 	.short	(.L_32 - .L_31)


	//   ....[0]....
.L_31:
        /*0044*/ 	.word	0xffffffff


	//   ....[1]....
        /*0048*/ 	.word	0xffffffff


	//   ....[2]....
        /*004c*/ 	.word	0xffffffff


	//   ....[3]....
        /*0050*/ 	.word	0xffffffff


	//   ....[4]....
        /*0054*/ 	.word	0xffffffff


	//   ....[5]....
        /*0058*/ 	.word	0xffffffff


	//   ....[6]....
        /*005c*/ 	.word	0xffffffff


	//----- nvinfo : EIATTR_COOP_GROUP_INSTR_OFFSETS
	.align		4
.L_32:
        /*0060*/ 	.byte	0x04, 0x28
        /*0062*/ 	.short	(.L_34 - .L_33)


	//   ....[0]....
.L_33:
        /*0064*/ 	.word	0x00000070


	//   ....[1]....
        /*0068*/ 	.word	0x00000080


	//   ....[2]....
        /*006c*/ 	.word	0x00000440


	//   ....[3]....
        /*0070*/ 	.word	0x000006c0


	//   ....[4]....
        /*0074*/ 	.word	0x00000900


	//   ....[5]....
        /*0078*/ 	.word	0x00000d10


	//   ....[6]....
        /*007c*/ 	.word	0x000017d0


	//----- nvinfo : EIATTR_REG_RECONFIG
	.align		4
.L_34:
        /*0080*/ 	.byte	0x01, 0x54
	.zero		2


	//----- nvinfo : EIATTR_SYSCALL_OFFSETS
	.align		4
        /*0084*/ 	.byte	0x04, 0x46
        /*0086*/ 	.short	(.L_36 - .L_35)


	//   ....[0]....
.L_35:
        /*0088*/ 	.word	0x000019a0


	//   ....[1]....
        /*008c*/ 	.word	0x00002390


	//   ....[2]....
        /*0090*/ 	.word	0x00002480


	//----- nvinfo : EIATTR_MBARRIER_INSTR_OFFSETS
	.align		4
.L_36:
        /*0094*/ 	.byte	0x04, 0x39
        /*0096*/ 	.short	(.L_38 - .L_37)


	//   ....[0]....
.L_37:
        /*0098*/ 	.word	0x00000560
        /*009c*/ 	.word	0x000000ff
        /*00a0*/ 	.word	0x00000000
        /*00a4*/ 	.short	0x0100
        /*00a6*/ 	.byte	0x08
	.zero		1


	//   ....[1]....
        /*00a8*/ 	.word	0x00000570
        /*00ac*/ 	.word	0x000000ff
        /*00b0*/ 	.word	0x00000040
        /*00b4*/ 	.short	0x0100
        /*00b6*/ 	.byte	0x08
	.zero		1


	//   ....[2]....
        /*00b8*/ 	.word	0x00000580
        /*00bc*/ 	.word	0x000000ff
        /*00c0*/ 	.word	0x00000008
        /*00c4*/ 	.short	0x0100
        /*00c6*/ 	.byte	0x08
	.zero		1


	//   ....[3]....
        /*00c8*/ 	.word	0x00000590
        /*00cc*/ 	.word	0x000000ff
        /*00d0*/ 	.word	0x00000048
        /*00d4*/ 	.short	0x0100
        /*00d6*/ 	.byte	0x08
	.zero		1


	//   ....[4]....
        /*00d8*/ 	.word	0x000005a0
        /*00dc*/ 	.word	0x000000ff
        /*00e0*/ 	.word	0x00000010
        /*00e4*/ 	.short	0x0100
        /*00e6*/ 	.byte	0x08
	.zero		1


	//   ....[5]....
        /*00e8*/ 	.word	0x000005b0
        /*00ec*/ 	.word	0x000000ff
        /*00f0*/ 	.word	0x00000050
        /*00f4*/ 	.short	0x0100
        /*00f6*/ 	.byte	0x08
	.zero		1


	//   ....[6]....
        /*00f8*/ 	.word	0x000005c0
        /*00fc*/ 	.word	0x000000ff
        /*0100*/ 	.word	0x00000018
        /*0104*/ 	.short	0x0100
        /*0106*/ 	.byte	0x08
	.zero		1


	//   ....[7]....
        /*0108*/ 	.word	0x000005d0
        /*010c*/ 	.word	0x000000ff
        /*0110*/ 	.word	0x00000058
        /*0114*/ 	.short	0x0100
        /*0116*/ 	.byte	0x08
	.zero		1


	//   ....[8]....
        /*0118*/ 	.word	0x000005e0
        /*011c*/ 	.word	0x000000ff
        /*0120*/ 	.word	0x00000020
        /*0124*/ 	.short	0x0100
        /*0126*/ 	.byte	0x08
	.zero		1


	//   ....[9]....
        /*0128*/ 	.word	0x000005f0
        /*012c*/ 	.word	0x000000ff
        /*0130*/ 	.word	0x00000060
        /*0134*/ 	.short	0x0100
        /*0136*/ 	.byte	0x08
	.zero		1


	//   ....[10]....
        /*0138*/ 	.word	0x00000600
        /*013c*/ 	.word	0x000000ff
        /*0140*/ 	.word	0x00000028
        /*0144*/ 	.short	0x0100
        /*0146*/ 	.byte	0x08
	.zero		1


	//   ....[11]....
        /*0148*/ 	.word	0x00000610
        /*014c*/ 	.word	0x000000ff
        /*0150*/ 	.word	0x00000068
        /*0154*/ 	.short	0x0100
        /*0156*/ 	.byte	0x08
	.zero		1


	//   ....[12]....
        /*0158*/ 	.word	0x00000620
        /*015c*/ 	.word	0x000000ff
        /*0160*/ 	.word	0x00000030
        /*0164*/ 	.short	0x0100
        /*0166*/ 	.byte	0x08
	.zero		1


	//   ....[13]....
        /*0168*/ 	.word	0x00000630
        /*016c*/ 	.word	0x000000ff
        /*0170*/ 	.word	0x00000070
        /*0174*/ 	.short	0x0100
        /*0176*/ 	.byte	0x08
	.zero		1


	//   ....[14]....
        /*0178*/ 	.word	0x00000640
        /*017c*/ 	.word	0x000000ff
        /*0180*/ 	.word	0x00000038
        /*0184*/ 	.short	0x0100
        /*0186*/ 	.byte	0x08
	.zero		1


	//   ....[15]....
        /*0188*/ 	.word	0x00000650
        /*018c*/ 	.word	0x000000ff
        /*0190*/ 	.word	0x00000078
        /*0194*/ 	.short	0x0100
        /*0196*/ 	.byte	0x08
	.zero		1


	//   ....[16]....
        /*0198*/ 	.word	0x00000880
        /*019c*/ 	.word	0x000000ff
        /*01a0*/ 	.word	0x00000080
        /*01a4*/ 	.short	0x0100
        /*01a6*/ 	.byte	0x08
	.zero		1


	//   ....[17]....
        /*01a8*/ 	.word	0x00000890
        /*01ac*/ 	.word	0x000000ff
        /*01b0*/ 	.word	0x00000098
        /*01b4*/ 	.short	0x0100
        /*01b6*/ 	.byte	0x08
	.zero		1


	//   ....[18]....
        /*01b8*/ 	.word	0x000008a0
        /*01bc*/ 	.word	0x000000ff
        /*01c0*/ 	.word	0x00000088
        /*01c4*/ 	.short	0x0100
        /*01c6*/ 	.byte	0x08
	.zero		1


	//   ....[19]....
        /*01c8*/ 	.word	0x000008b0
        /*01cc*/ 	.word	0x000000ff
        /*01d0*/ 	.word	0x000000a0
        /*01d4*/ 	.short	0x0100
        /*01d6*/ 	.byte	0x08
	.zero		1


	//   ....[20]....
        /*01d8*/ 	.word	0x000008c0
        /*01dc*/ 	.word	0x000000ff
        /*01e0*/ 	.word	0x00000090
        /*01e4*/ 	.short	0x0100
        /*01e6*/ 	.byte	0x08
	.zero		1


	//   ....[21]....
        /*01e8*/ 	.word	0x000008d0
        /*01ec*/ 	.word	0x000000ff
        /*01f0*/ 	.word	0x000000a8
        /*01f4*/ 	.short	0x0100
        /*01f6*/ 	.byte	0x08
	.zero		1


	//   ....[22]....
        /*01f8*/ 	.word	0x00000c40
        /*01fc*/ 	.word	0x000000ff
        /*0200*/ 	.word	0x000000b0
        /*0204*/ 	.short	0x0100
        /*0206*/ 	.byte	0x06
	.zero		1


	//   ....[23]....
        /*0208*/ 	.word	0x00000cc0
        /*020c*/ 	.word	0x000000ff
        /*0210*/ 	.word	0x000000b8
        /*0214*/ 	.short	0x0100
        /*0216*/ 	.byte	0x06
	.zero		1


	//   ....[24]....
        /*0218*/ 	.word	0x00001a10
        /*021c*/ 	.word	0x00000004
        /*0220*/ 	.word	0x00000000
        /*0224*/ 	.short	0x010a
        /*0226*/ 	.byte	0x3f
	.zero		1


	//   ....[25]....
        /*0228*/ 	.word	0x00001a80
        /*022c*/ 	.word	0x00000004
        /*0230*/ 	.word	0x00000000
        /*0234*/ 	.short	0x010a
        /*0236*/ 	.byte	0x3f
	.zero		1


	//   ....[26]....
        /*0238*/ 	.word	0x00001d80
        /*023c*/ 	.word	0x000000ff
        /*0240*/ 	.word	0x00000000
        /*0244*/ 	.short	0x010a
        /*0246*/ 	.byte	0x04
	.zero		1


	//   ....[27]....
        /*0248*/ 	.word	0x00001dc0
        /*024c*/ 	.word	0x000000ff
        /*0250*/ 	.word	0x00000000
        /*0254*/ 	.short	0x010a
        /*0256*/ 	.byte	0x04
	.zero		1


	//   ....[28]....
        /*0258*/ 	.word	0x00002020
        /*025c*/ 	.word	0x00000005
        /*0260*/ 	.word	0x00000000
        /*0264*/ 	.short	0x0101
        /*0266*/ 	.byte	0x3f
	.zero		1


	//   ....[29]....
        /*0268*/ 	.word	0x000021e0
        /*026c*/ 	.word	0x00000003
        /*0270*/ 	.word	0x00000000
        /*0274*/ 	.short	0x0101
        /*0276*/ 	.byte	0x3f
	.zero		1


	//   ....[30]....
        /*0278*/ 	.word	0x00002970
        /*027c*/ 	.word	0x00000003
        /*0280*/ 	.word	0x00000080
        /*0284*/ 	.short	0x010a
        /*0286*/ 	.byte	0x3f
	.zero		1


	//   ....[31]....
        /*0288*/ 	.word	0x00004ce0
        /*028c*/ 	.word	0x000000ff
        /*0290*/ 	.word	0x00000000
        /*0294*/ 	.short	0x0101
        /*0296*/ 	.byte	0x04
	.zero		1


	//   ....[32]....
        /*0298*/ 	.word	0x00004de0
        /*029c*/ 	.word	0x0000001c
        /*02a0*/ 	.word	0x00000080
        /*02a4*/ 	.short	0x010a
        /*02a6*/ 	.byte	0x3f
	.zero		1


	//   ....[33]....
        /*02a8*/ 	.word	0x00006d50
        /*02ac*/ 	.word	0x000000ff
        /*02b0*/ 	.word	0x00000000
        /*02b4*/ 	.short	0x0101
        /*02b6*/ 	.byte	0x04
	.zero		1


	//   ....[34]....
        /*02b8*/ 	.word	0x000076d0
        /*02bc*/ 	.word	0x000000ff
        /*02c0*/ 	.word	0x00000000
        /*02c4*/ 	.short	0x0101
        /*02c6*/ 	.byte	0x04
	.zero		1


	//   ....[35]....
        /*02c8*/ 	.word	0x00007ce0
        /*02cc*/ 	.word	0x000000ff
        /*02d0*/ 	.word	0x000000b8
        /*02d4*/ 	.short	0x010a
        /*02d6*/ 	.byte	0x04
	.zero		1


	//   ....[36]....
        /*02d8*/ 	.word	0x00008120
        /*02dc*/ 	.word	0x000000ff
        /*02e0*/ 	.word	0x00000098
        /*02e4*/ 	.short	0x010a
        /*02e6*/ 	.byte	0x05
	.zero		1


	//   ....[37]....
        /*02e8*/ 	.word	0x00008220
        /*02ec*/ 	.word	0x000000ff
        /*02f0*/ 	.word	0x00000080
        /*02f4*/ 	.short	0x010b
        /*02f6*/ 	.byte	0x05
	.zero		1


	//   ....[38]....
        /*02f8*/ 	.word	0x000082b0
        /*02fc*/ 	.word	0x000000ff
        /*0300*/ 	.word	0x00000000
        /*0304*/ 	.short	0x0101
        /*0306*/ 	.byte	0x05
	.zero		1


	//   ....[39]....
        /*0308*/ 	.word	0x00008320
        /*030c*/ 	.word	0x000000ff
        /*0310*/ 	.word	0x00000098
        /*0314*/ 	.short	0x010a
        /*0316*/ 	.byte	0x04
	.zero		1


	//   ....[40]....
        /*0318*/ 	.word	0x00008440
        /*031c*/ 	.word	0x000000ff
        /*0320*/ 	.word	0x00000080
        /*0324*/ 	.short	0x010b
        /*0326*/ 	.byte	0x04
	.zero		1


	//   ....[41]....
        /*0328*/ 	.word	0x00008520
        /*032c*/ 	.word	0x000000ff
        /*0330*/ 	.word	0x00000000
        /*0334*/ 	.short	0x0101
        /*0336*/ 	.byte	0x04
	.zero		1


	//   ....[42]....
        /*0338*/ 	.word	0x00008bd0
        /*033c*/ 	.word	0x00000003
        /*0340*/ 	.word	0x00000098
        /*0344*/ 	.short	0x010a
        /*0346*/ 	.byte	0x3f
	.zero		1


	//   ....[43]....
        /*0348*/ 	.word	0x00008ca0
        /*034c*/ 	.word	0x00000005
        /*0350*/ 	.word	0x00000098
        /*0354*/ 	.short	0x010a
        /*0356*/ 	.byte	0x3f
	.zero		1


	//   ....[44]....
        /*0358*/ 	.word	0x00008d50
        /*035c*/ 	.word	0x00000003
        /*0360*/ 	.word	0x00000098
        /*0364*/ 	.short	0x010a
        /*0366*/ 	.byte	0x3f
	.zero		1


	//   ....[45]....
        /*0368*/ 	.word	0x000090b0
        /*036c*/ 	.word	0x0000000e
        /*0370*/ 	.word	0x00000040
        /*0374*/ 	.short	0x010a
        /*0376*/ 	.byte	0x3f
	.zero		1


	//   ....[46]....
        /*0378*/ 	.word	0x00009460
        /*037c*/ 	.word	0x00000004
        /*0380*/ 	.word	0x000000b8
        /*0384*/ 	.short	0x0101
        /*0386*/ 	.byte	0x3f
	.zero		1


	//   ....[47]....
        /*0388*/ 	.word	0x00009b60
        /*038c*/ 	.word	0x00000005
        /*0390*/ 	.word	0x00000000
        /*0394*/ 	.short	0x010a
        /*0396*/ 	.byte	0x3f
	.zero		1


	//   ....[48]....
        /*0398*/ 	.word	0x00009be0
        /*039c*/ 	.word	0x00000007
        /*03a0*/ 	.word	0x00000000
        /*03a4*/ 	.short	0x010a
        /*03a6*/ 	.byte	0x3f
	.zero		1


	//   ....[49]....
        /*03a8*/ 	.word	0x00009c70
        /*03ac*/ 	.word	0x00000006
        /*03b0*/ 	.word	0x00000000
        /*03b4*/ 	.short	0x010a
        /*03b6*/ 	.byte	0x3f
	.zero		1


	//   ....[50]....
        /*03b8*/ 	.word	0x00009d00
        /*03bc*/ 	.word	0x00000009
        /*03c0*/ 	.word	0x00000000
        /*03c4*/ 	.short	0x010a
        /*03c6*/ 	.byte	0x3f
	.zero		1


	//   ....[51]....
        /*03c8*/ 	.word	0x00009d90
        /*03cc*/ 	.word	0x00000006
        /*03d0*/ 	.word	0x00000000
        /*03d4*/ 	.short	0x010a
        /*03d6*/ 	.byte	0x3f
	.zero		1


	//   ....[52]....
        /*03d8*/ 	.word	0x00009e20
        /*03dc*/ 	.word	0x00000009
        /*03e0*/ 	.word	0x00000000
        /*03e4*/ 	.short	0x010a
        /*03e6*/ 	.byte	0x3f
	.zero		1


	//   ....[53]....
        /*03e8*/ 	.word	0x00009eb0
        /*03ec*/ 	.word	0x00000006
        /*03f0*/ 	.word	0x00000000
        /*03f4*/ 	.short	0x010a
        /*03f6*/ 	.byte	0x3f
	.zero		1


	//   ....[54]....
        /*03f8*/ 	.word	0x00009f40
        /*03fc*/ 	.word	0x00000003
        /*0400*/ 	.word	0x00000000
        /*0404*/ 	.short	0x010a
        /*0406*/ 	.byte	0x3f
	.zero		1


	//   ....[55]....
        /*0408*/ 	.word	0x00009fa0
        /*040c*/ 	.word	0x00000004
        /*0410*/ 	.word	0x00000000
        /*0414*/ 	.short	0x010a
        /*0416*/ 	.byte	0x3f
	.zero		1


	//   ....[56]....
        /*0418*/ 	.word	0x0000a000
        /*041c*/ 	.word	0x00000005
        /*0420*/ 	.word	0x00000000
        /*0424*/ 	.short	0x010a
        /*0426*/ 	.byte	0x3f
	.zero		1


	//   ....[57]....
        /*0428*/ 	.word	0x0000a050
        /*042c*/ 	.word	0x00000003
        /*0430*/ 	.word	0x00000080
        /*0434*/ 	.short	0x010a
        /*0436*/ 	.byte	0x3f
	.zero		1


	//   ....[58]....
        /*0438*/ 	.word	0x0000a0a0
        /*043c*/ 	.word	0x0000001c
        /*0440*/ 	.word	0x00000080
        /*0444*/ 	.short	0x010a
        /*0446*/ 	.byte	0x3f
	.zero		1


	//   ....[59]....
        /*0448*/ 	.word	0x0000a100
        /*044c*/ 	.word	0x00000003
        /*0450*/ 	.word	0x000000b8
        /*0454*/ 	.short	0x010a
        /*0456*/ 	.byte	0x3f
	.zero		1


	//   ....[60]....
        /*0458*/ 	.word	0x0000a160
        /*045c*/ 	.word	0x00000005
        /*0460*/ 	.word	0x00000098
        /*0464*/ 	.short	0x010a
        /*0466*/ 	.byte	0x3f
	.zero		1


	//   ....[61]....
        /*0468*/ 	.word	0x0000a1c0
        /*046c*/ 	.word	0x00000005
        /*0470*/ 	.word	0x00000098
        /*0474*/ 	.short	0x010a
        /*0476*/ 	.byte	0x3f
	.zero		1


	//   ....[62]....
        /*0478*/ 	.word	0x0000a210
        /*047c*/ 	.word	0x00000003
        /*0480*/ 	.word	0x00000098
        /*0484*/ 	.short	0x010a
        /*0486*/ 	.byte	0x3f
	.zero		1


	//   ....[63]....
        /*0488*/ 	.word	0x0000a260
        /*048c*/ 	.word	0x00000005
        /*0490*/ 	.word	0x00000098
        /*0494*/ 	.short	0x010a
        /*0496*/ 	.byte	0x3f
	.zero		1


	//   ....[64]....
        /*0498*/ 	.word	0x0000a330
        /*049c*/ 	.word	0x0000000e
        /*04a0*/ 	.word	0x00000040
        /*04a4*/ 	.short	0x010a
        /*04a6*/ 	.byte	0x3f
	.zero		1


	//   ....[65]....
        /*04a8*/ 	.word	0x0000a400
        /*04ac*/ 	.word	0x00000005
        /*04b0*/ 	.word	0x00000000
        /*04b4*/ 	.short	0x010a
        /*04b6*/ 	.byte	0x3f
	.zero		1


	//   ....[66]....
        /*04b8*/ 	.word	0x0000a450
        /*04bc*/ 	.word	0x00000007
        /*04c0*/ 	.word	0x00000000
        /*04c4*/ 	.short	0x010a
        /*04c6*/ 	.byte	0x3f
	.zero		1


	//   ....[67]....
        /*04c8*/ 	.word	0x0000a4a0
        /*04cc*/ 	.word	0x00000006
        /*04d0*/ 	.word	0x00000000
        /*04d4*/ 	.short	0x010a
        /*04d6*/ 	.byte	0x3f
	.zero		1


	//   ....[68]....
        /*04d8*/ 	.word	0x0000a4f0
        /*04dc*/ 	.word	0x00000009
        /*04e0*/ 	.word	0x00000000
        /*04e4*/ 	.short	0x010a
        /*04e6*/ 	.byte	0x3f
	.zero		1


	//   ....[69]....
        /*04e8*/ 	.word	0x0000a540
        /*04ec*/ 	.word	0x00000006
        /*04f0*/ 	.word	0x00000000
        /*04f4*/ 	.short	0x010a
        /*04f6*/ 	.byte	0x3f
	.zero		1


	//   ....[70]....
        /*04f8*/ 	.word	0x0000a590
        /*04fc*/ 	.word	0x00000009
        /*0500*/ 	.word	0x00000000
        /*0504*/ 	.short	0x010a
        /*0506*/ 	.byte	0x3f
	.zero		1


	//   ....[71]....
        /*0508*/ 	.word	0x0000a5e0
        /*050c*/ 	.word	0x00000006
        /*0510*/ 	.word	0x00000000
        /*0514*/ 	.short	0x010a
        /*0516*/ 	.byte	0x3f
	.zero		1


	//----- nvinfo : EIATTR_NUM_MBARRIERS
	.align		4
.L_38:
        /*0518*/ 	.byte	0x03, 0x38
        /*051a*/ 	.short	0x0018


	//----- nvinfo : EIATTR_EXIT_INSTR_OFFSETS
	.align		4
        /*051c*/ 	.byte	0x04, 0x1c
        /*051e*/ 	.short	(.L_40 - .L_39)


	//   ....[0]....
.L_39:
        /*0520*/ 	.word	0x00009f90


	//----- nvinfo : EIATTR_MAX_THREADS
	.align		4
.L_40:
        /*0524*/ 	.byte	0x04, 0x05
        /*0526*/ 	.short	(.L_42 - .L_41)
.L_41:
        /*0528*/ 	.word	0x00000180
        /*052c*/ 	.word	0x00000001
        /*0530*/ 	.word	0x00000001


	//----- nvinfo : EIATTR_CRS_STACK_SIZE
	.align		4
.L_42:
        /*0534*/ 	.byte	0x04, 0x1e
        /*0536*/ 	.short	(.L_44 - .L_43)
.L_43:
        /*0538*/ 	.word	0x00000000


	//----- nvinfo : EIATTR_CBANK_PARAM_SIZE
	.align		4
.L_44:
        /*053c*/ 	.byte	0x03, 0x19
        /*053e*/ 	.short	0x0770


	//----- nvinfo : EIATTR_PARAM_CBANK
	.align		4
        /*0540*/ 	.byte	0x04, 0x0a
        /*0542*/ 	.short	(.L_46 - .L_45)
	.align		4
.L_45:
        /*0544*/ 	.word	index@(.nv.constant0._ZN7cutlass13device_kernelINS_4gemm6kernel13GemmUniversalIN4cute5tupleIJiiiiEEENS1_10collective13CollectiveMmaINS1_34MainloopSm90TmaGmmaWarpSpecializedILi8ENS5_IJNS4_1CILi2EEENSA_ILi1EEESC_EEENS1_35KernelTmaWarpSpecializedCooperativeEEENS5_IJNSA_ILi128EEENSA_ILi64EEESH_EEENS_6half_tENS5_IJlSC_lEEESJ_SK_NS4_8TiledMMAINS4_8MMA_AtomIJNS4_4SM904GMMA25MMA_64x64x16_F32F16F16_SSILNSO_5MajorE0ELSQ_0ELNSO_7ScaleInE1ELSR_1EEEEEENS4_6LayoutISD_NS5_IJSC_NSA_ILi0EEESV_EEEEENS5_IJNS4_10UnderscoreESY_SY_EEEEENS4_13SM90_TMA_LOADENS4_14ComposedLayoutINS4_7SwizzleILi3ELi4ELi3EEENS4_18smem_ptr_flag_bitsILi16EEENSU_INS5_IJNSA_ILi8EEESH_EEENS5_IJSH_SC_EEEEEEEvNS4_8identityENS4_23SM90_TMA_LOAD_MULTICASTES1B_vS1C_EENS_8epilogue10collective18CollectiveEpilogueINS1F_22Sm90TmaWarpSpecializedILi3ELi2ELi16ELb1ELb0EEEJSI_NS5_IJSG_NSA_ILi32EEEEEESJ_SK_SJ_SK_NS1F_6fusion15FusionCallbacksIS1J_NS1M_13LinCombEltActINS1F_6thread4GELUESJ_fSJ_fLNS_15FloatRoundStyleE2EEESI_S1L_JEEES11_NS12_INS13_ILi2ELi4ELi3EEES16_NSU_INS5_IJS17_S1K_EEENS5_IJS1K_SC_EEEEEEENS4_17SM75_U32x4_LDSM_NENS4_14SM90_TMA_STOREES1Y_NS4_17SM90_U32x4_STSM_NENS4_9Copy_AtomIJS21_SJ_EEEvEEEvvEEEEvNT_6ParamsE)
        /*0548*/ 	.short	0x0210
        /*054a*/ 	.short	0x0770


	//----- nvinfo : EIATTR_SW_WAR
	.align		4
.L_46:
        /*054c*/ 	.byte	0x04, 0x36
        /*054e*/ 	.short	(.L_48 - .L_47)
.L_47:
        /*0550*/ 	.word	0x00000008
.L_48:


//--------------------- .nv.callgraph             --------------------------
	.section	.nv.callgraph,"",@"SHT_CUDA_CALLGRAPH"
	.align	4
	.sectionentsize	8
	.align		4
        /*0000*/ 	.word	0x00000000
	.align		4
        /*0004*/ 	.word	0xffffffff
	.align		4
        /*0008*/ 	.word	index@(_ZN7cutlass13device_kernelINS_4gemm6kernel13GemmUniversalIN4cute5tupleIJiiiiEEENS1_10collective13CollectiveMmaINS1_34MainloopSm90TmaGmmaWarpSpecializedILi8ENS5_IJNS4_1CILi2EEENSA_ILi1EEESC_EEENS1_35KernelTmaWarpSpecializedCooperativeEEENS5_IJNSA_ILi128EEENSA_ILi64EEESH_EEENS_6half_tENS5_IJlSC_lEEESJ_SK_NS4_8TiledMMAINS4_8MMA_AtomIJNS4_4SM904GMMA25MMA_64x64x16_F32F16F16_SSILNSO_5MajorE0ELSQ_0ELNSO_7ScaleInE1ELSR_1EEEEEENS4_6LayoutISD_NS5_IJSC_NSA_ILi0EEESV_EEEEENS5_IJNS4_10UnderscoreESY_SY_EEEEENS4_13SM90_TMA_LOADENS4_14ComposedLayoutINS4_7SwizzleILi3ELi4ELi3EEENS4_18smem_ptr_flag_bitsILi16EEENSU_INS5_IJNSA_ILi8EEESH_EEENS5_IJSH_SC_EEEEEEEvNS4_8identityENS4_23SM90_TMA_LOAD_MULTICASTES1B_vS1C_EENS_8epilogue10collective18CollectiveEpilogueINS1F_22Sm90TmaWarpSpecializedILi3ELi2ELi16ELb1ELb0EEEJSI_NS5_IJSG_NSA_ILi32EEEEEESJ_SK_SJ_SK_NS1F_6fusion15FusionCallbacksIS1J_NS1M_13LinCombEltActINS1F_6thread4GELUESJ_fSJ_fLNS_15FloatRoundStyleE2EEESI_S1L_JEEES11_NS12_INS13_ILi2ELi4ELi3EEES16_NSU_INS5_IJS17_S1K_EEENS5_IJS1K_SC_EEEEEEENS4_17SM75_U32x4_LDSM_NENS4_14SM90_TMA_STOREES1Y_NS4_17SM90_U32x4_STSM_NENS4_9Copy_AtomIJS21_SJ_EEEvEEEvvEEEEvNT_6ParamsE)
	.align		4
        /*000c*/ 	.word	index@(__assertfail)
	.align		4
        /*0010*/ 	.word	0x00000000
	.align		4
        /*0014*/ 	.word	0xfffffffe
	.align		4
        /*0018*/ 	.word	0x00000000
	.align		4
        /*001c*/ 	.word	0xfffffffd
	.align		4
        /*0020*/ 	.word	0x00000000
	.align		4
        /*0024*/ 	.word	0xfffffffc


//--------------------- .nv.constant4             --------------------------
	.section	.nv.constant4,"a",@progbits
	.align	8
	.align		8
.nv.constant4:
        /*0000*/ 	.dword	__assertfail
	.align		8
        /*0008*/ 	.dword	__unnamed_1
	.align		8
        /*0010*/ 	.dword	__unnamed_2
	.align		8
        /*0018*/ 	.dword	_ZN39_INTERNAL_67d8f3ef_4_k_cu_4420d30a_29064cuda3std3__45__cpo5beginE
	.align		8
        /*0020*/ 	.dword	_ZN39_INTERNAL_67d8f3ef_4_k_cu_4420d30a_29064cuda3std3__45__cpo3endE
	.align		8
        /*0028*/ 	.dword	_ZN39_INTERNAL_67d8f3ef_4_k_cu_4420d30a_29064cuda3std3__45__cpo6cbeginE
	.align		8
        /*0030*/ 	.dword	_ZN39_INTERNAL_67d8f3ef_4_k_cu_4420d30a_29064cuda3std3__45__cpo4cendE
	.align		8
        /*0038*/ 	.dword	_ZN39_INTERNAL_67d8f3ef_4_k_cu_4420d30a_29064cuda3std3__441_GLOBAL__N__67d8f3ef_4_k_cu_4420d30a_29066ignoreE
	.align		8
        /*0040*/ 	.dword	_ZN39_INTERNAL_67d8f3ef_4_k_cu_4420d30a_29064cuda3std3__419piecewise_constructE
	.align		8
        /*0048*/ 	.dword	_ZN39_INTERNAL_67d8f3ef_4_k_cu_4420d30a_29064cuda3std3__48in_placeE
	.align		8
        /*0050*/ 	.dword	_ZN39_INTERNAL_67d8f3ef_4_k_cu_4420d30a_29064cuda3std6ranges3__45__cpo4swapE
	.align		8
        /*0058*/ 	.dword	_ZN39_INTERNAL_67d8f3ef_4_k_cu_4420d30a_29064cuda3std6ranges3__45__cpo9iter_moveE
	.align		8
        /*0060*/ 	.dword	_ZN39_INTERNAL_67d8f3ef_4_k_cu_4420d30a_29064cute7productE
	.align		8
        /*0068*/ 	.dword	_ZN39_INTERNAL_67d8f3ef_4_k_cu_4420d30a_29064cute1_E
	.align		8
        /*0070*/ 	.dword	$str$22
	.align		8
        /*0078*/ 	.dword	$str$23
	.align		8
        /*0080*/ 	.dword	$str$26
	.align		8
        /*0088*/ 	.dword	$str$27


//--------------------- .text._ZN7cutlass13device_kernelINS_4gemm6kernel13GemmUniversalIN4cute5tupleIJiiiiEEENS1_10collective13CollectiveMmaINS1_34MainloopSm90TmaGmmaWarpSpecializedILi8ENS5_IJNS4_1CILi2EEENSA_ILi1EEESC_EEENS1_35KernelTmaWarpSpecializedCooperativeEEENS5_IJNSA_ILi128EEENSA_ILi64EEESH_EEENS_6half_tENS5_IJlSC_lEEESJ_SK_NS4_8TiledMMAINS4_8MMA_AtomIJNS4_4SM904GMMA25MMA_64x64x16_F32F16F16_SSILNSO_5MajorE0ELSQ_0ELNSO_7ScaleInE1ELSR_1EEEEEENS4_6LayoutISD_NS5_IJSC_NSA_ILi0EEESV_EEEEENS5_IJNS4_10UnderscoreESY_SY_EEEEENS4_13SM90_TMA_LOADENS4_14ComposedLayoutINS4_7SwizzleILi3ELi4ELi3EEENS4_18smem_ptr_flag_bitsILi16EEENSU_INS5_IJNSA_ILi8EEESH_EEENS5_IJSH_SC_EEEEEEEvNS4_8identityENS4_23SM90_TMA_LOAD_MULTICASTES1B_vS1C_EENS_8epilogue10collective18CollectiveEpilogueINS1F_22Sm90TmaWarpSpecializedILi3ELi2ELi16ELb1ELb0EEEJSI_NS5_IJSG_NSA_ILi32EEEEEESJ_SK_SJ_SK_NS1F_6fusion15FusionCallbacksIS1J_NS1M_13LinCombEltActINS1F_6thread4GELUESJ_fSJ_fLNS_15FloatRoundStyleE2EEESI_S1L_JEEES11_NS12_INS13_ILi2ELi4ELi3EEES16_NSU_INS5_IJS17_S1K_EEENS5_IJS1K_SC_EEEEEEENS4_17SM75_U32x4_LDSM_NENS4_14SM90_TMA_STOREES1Y_NS4_17SM90_U32x4_STSM_NENS4_9Copy_AtomIJS21_SJ_EEEvEEEvvEEEEvNT_6ParamsE --------------------------
	.section	.text._ZN7cutlass13device_kernelINS_4gemm6kernel13GemmUniversalIN4cute5tupleIJiiiiEEENS1_10collective13CollectiveMmaINS1_34MainloopSm90TmaGmmaWarpSpecializedILi8ENS5_IJNS4_1CILi2EEENSA_ILi1EEESC_EEENS1_35KernelTmaWarpSpecializedCooperativeEEENS5_IJNSA_ILi128EEENSA_ILi64EEESH_EEENS_6half_tENS5_IJlSC_lEEESJ_SK_NS4_8TiledMMAINS4_8MMA_AtomIJNS4_4SM904GMMA25MMA_64x64x16_F32F16F16_SSILNSO_5MajorE0ELSQ_0ELNSO_7ScaleInE1ELSR_1EEEEEENS4_6LayoutISD_NS5_IJSC_NSA_ILi0EEESV_EEEEENS5_IJNS4_10UnderscoreESY_SY_EEEEENS4_13SM90_TMA_LOADENS4_14ComposedLayoutINS4_7SwizzleILi3ELi4ELi3EEENS4_18smem_ptr_flag_bitsILi16EEENSU_INS5_IJNSA_ILi8EEESH_EEENS5_IJSH_SC_EEEEEEEvNS4_8identityENS4_23SM90_TMA_LOAD_MULTICASTES1B_vS1C_EENS_8epilogue10collective18CollectiveEpilogueINS1F_22Sm90TmaWarpSpecializedILi3ELi2ELi16ELb1ELb0EEEJSI_NS5_IJSG_NSA_ILi32EEEEEESJ_SK_SJ_SK_NS1F_6fusion15FusionCallbacksIS1J_NS1M_13LinCombEltActINS1F_6thread4GELUESJ_fSJ_fLNS_15FloatRoundStyleE2EEESI_S1L_JEEES11_NS12_INS13_ILi2ELi4ELi3EEES16_NSU_INS5_IJS17_S1K_EEENS5_IJS1K_SC_EEEEEEENS4_17SM75_U32x4_LDSM_NENS4_14SM90_TMA_STOREES1Y_NS4_17SM90_U32x4_STSM_NENS4_9Copy_AtomIJS21_SJ_EEEvEEEvvEEEEvNT_6ParamsE,"ax",@progbits
	.align	128
.text._ZN7cutlass13device_kernelINS_4gemm6kernel13GemmUniversalIN4cute5tupleIJiiiiEEENS1_10collective13CollectiveMmaINS1_34MainloopSm90TmaGmmaWarpSpecializedILi8ENS5_IJNS4_1CILi2EEENSA_ILi1EEESC_EEENS1_35KernelTmaWarpSpecializedCooperativeEEENS5_IJNSA_ILi128EEENSA_ILi64EEESH_EEENS_6half_tENS5_IJlSC_lEEESJ_SK_NS4_8TiledMMAINS4_8MMA_AtomIJNS4_4SM904GMMA25MMA_64x64x16_F32F16F16_SSILNSO_5MajorE0ELSQ_0ELNSO_7ScaleInE1ELSR_1EEEEEENS4_6LayoutISD_NS5_IJSC_NSA_ILi0EEESV_EEEEENS5_IJNS4_10UnderscoreESY_SY_EEEEENS4_13SM90_TMA_LOADENS4_14ComposedLayoutINS4_7SwizzleILi3ELi4ELi3EEENS4_18smem_ptr_flag_bitsILi16EEENSU_INS5_IJNSA_ILi8EEESH_EEENS5_IJSH_SC_EEEEEEEvNS4_8identityENS4_23SM90_TMA_LOAD_MULTICASTES1B_vS1C_EENS_8epilogue10collective18CollectiveEpilogueINS1F_22Sm90TmaWarpSpecializedILi3ELi2ELi16ELb1ELb0EEEJSI_NS5_IJSG_NSA_ILi32EEEEEESJ_SK_SJ_SK_NS1F_6fusion15FusionCallbacksIS1J_NS1M_13LinCombEltActINS1F_6thread4GELUESJ_fSJ_fLNS_15FloatRoundStyleE2EEESI_S1L_JEEES11_NS12_INS13_ILi2ELi4ELi3EEES16_NSU_INS5_IJS17_S1K_EEENS5_IJS1K_SC_EEEEEEENS4_17SM75_U32x4_LDSM_NENS4_14SM90_TMA_STOREES1Y_NS4_17SM90_U32x4_STSM_NENS4_9Copy_AtomIJS21_SJ_EEEvEEEvvEEEEvNT_6ParamsE:
        .type           _ZN7cutlass13device_kernelINS_4gemm6kernel13GemmUniversalIN4cute5tupleIJiiiiEEENS1_10collective13CollectiveMmaINS1_34MainloopSm90TmaGmmaWarpSpecializedILi8ENS5_IJNS4_1CILi2EEENSA_ILi1EEESC_EEENS1_35KernelTmaWarpSpecializedCooperativeEEENS5_IJNSA_ILi128EEENSA_ILi64EEESH_EEENS_6half_tENS5_IJlSC_lEEESJ_SK_NS4_8TiledMMAINS4_8MMA_AtomIJNS4_4SM904GMMA25MMA_64x64x16_F32F16F16_SSILNSO_5MajorE0ELSQ_0ELNSO_7ScaleInE1ELSR_1EEEEEENS4_6LayoutISD_NS5_IJSC_NSA_ILi0EEESV_EEEEENS5_IJNS4_10UnderscoreESY_SY_EEEEENS4_13SM90_TMA_LOADENS4_14ComposedLayoutINS4_7SwizzleILi3ELi4ELi3EEENS4_18smem_ptr_flag_bitsILi16EEENSU_INS5_IJNSA_ILi8EEESH_EEENS5_IJSH_SC_EEEEEEEvNS4_8identityENS4_23SM90_TMA_LOAD_MULTICASTES1B_vS1C_EENS_8epilogue10collective18CollectiveEpilogueINS1F_22Sm90TmaWarpSpecializedILi3ELi2ELi16ELb1ELb0EEEJSI_NS5_IJSG_NSA_ILi32EEEEEESJ_SK_SJ_SK_NS1F_6fusion15FusionCallbacksIS1J_NS1M_13LinCombEltActINS1F_6thread4GELUESJ_fSJ_fLNS_15FloatRoundStyleE2EEESI_S1L_JEEES11_NS12_INS13_ILi2ELi4ELi3EEES16_NSU_INS5_IJS17_S1K_EEENS5_IJS1K_SC_EEEEEEENS4_17SM75_U32x4_LDSM_NENS4_14SM90_TMA_STOREES1Y_NS4_17SM90_U32x4_STSM_NENS4_9Copy_AtomIJS21_SJ_EEEvEEEvvEEEEvNT_6ParamsE,@function
        .size           _ZN7cutlass13device_kernelINS_4gemm6kernel13GemmUniversalIN4cute5tupleIJiiiiEEENS1_10collective13CollectiveMmaINS1_34MainloopSm90TmaGmmaWarpSpecializedILi8ENS5_IJNS4_1CILi2EEENSA_ILi1EEESC_EEENS1_35KernelTmaWarpSpecializedCooperativeEEENS5_IJNSA_ILi128EEENSA_ILi64EEESH_EEENS_6half_tENS5_IJlSC_lEEESJ_SK_NS4_8TiledMMAINS4_8MMA_AtomIJNS4_4SM904GMMA25MMA_64x64x16_F32F16F16_SSILNSO_5MajorE0ELSQ_0ELNSO_7ScaleInE1ELSR_1EEEEEENS4_6LayoutISD_NS5_IJSC_NSA_ILi0EEESV_EEEEENS5_IJNS4_10UnderscoreESY_SY_EEEEENS4_13SM90_TMA_LOADENS4_14ComposedLayoutINS4_7SwizzleILi3ELi4ELi3EEENS4_18smem_ptr_flag_bitsILi16EEENSU_INS5_IJNSA_ILi8EEESH_EEENS5_IJSH_SC_EEEEEEEvNS4_8identityENS4_23SM90_TMA_LOAD_MULTICASTES1B_vS1C_EENS_8epilogue10collective18CollectiveEpilogueINS1F_22Sm90TmaWarpSpecializedILi3ELi2ELi16ELb1ELb0EEEJSI_NS5_IJSG_NSA_ILi32EEEEEESJ_SK_SJ_SK_NS1F_6fusion15FusionCallbacksIS1J_NS1M_13LinCombEltActINS1F_6thread4GELUESJ_fSJ_fLNS_15FloatRoundStyleE2EEESI_S1L_JEEES11_NS12_INS13_ILi2ELi4ELi3EEES16_NSU_INS5_IJS17_S1K_EEENS5_IJS1K_SC_EEEEEEENS4_17SM75_U32x4_LDSM_NENS4_14SM90_TMA_STOREES1Y_NS4_17SM90_U32x4_STSM_NENS4_9Copy_AtomIJS21_SJ_EEEvEEEvvEEEEvNT_6ParamsE,(.L_x_161 - _ZN7cutlass13device_kernelINS_4gemm6kernel13GemmUniversalIN4cute5tupleIJiiiiEEENS1_10collective13CollectiveMmaINS1_34MainloopSm90TmaGmmaWarpSpecializedILi8ENS5_IJNS4_1CILi2EEENSA_ILi1EEESC_EEENS1_35KernelTmaWarpSpecializedCooperativeEEENS5_IJNSA_ILi128EEENSA_ILi64EEESH_EEENS_6half_tENS5_IJlSC_lEEESJ_SK_NS4_8TiledMMAINS4_8MMA_AtomIJNS4_4SM904GMMA25MMA_64x64x16_F32F16F16_SSILNSO_5MajorE0ELSQ_0ELNSO_7ScaleInE1ELSR_1EEEEEENS4_6LayoutISD_NS5_IJSC_NSA_ILi0EEESV_EEEEENS5_IJNS4_10UnderscoreESY_SY_EEEEENS4_13SM90_TMA_LOADENS4_14ComposedLayoutINS4_7SwizzleILi3ELi4ELi3EEENS4_18smem_ptr_flag_bitsILi16EEENSU_INS5_IJNSA_ILi8EEESH_EEENS5_IJSH_SC_EEEEEEEvNS4_8identityENS4_23SM90_TMA_LOAD_MULTICASTES1B_vS1C_EENS_8epilogue10collective18CollectiveEpilogueINS1F_22Sm90TmaWarpSpecializedILi3ELi2ELi16ELb1ELb0EEEJSI_NS5_IJSG_NSA_ILi32EEEEEESJ_SK_SJ_SK_NS1F_6fusion15FusionCallbacksIS1J_NS1M_13LinCombEltActINS1F_6thread4GELUESJ_fSJ_fLNS_15FloatRoundStyleE2EEESI_S1L_JEEES11_NS12_INS13_ILi2ELi4ELi3EEES16_NSU_INS5_IJS17_S1K_EEENS5_IJS1K_SC_EEEEEEENS4_17SM75_U32x4_LDSM_NENS4_14SM90_TMA_STOREES1Y_NS4_17SM90_U32x4_STSM_NENS4_9Copy_AtomIJS21_SJ_EEEvEEEvvEEEEvNT_6ParamsE)
        .other          _ZN7cutlass13device_kernelINS_4gemm6kernel13GemmUniversalIN4cute5tupleIJiiiiEEENS1_10collective13CollectiveMmaINS1_34MainloopSm90TmaGmmaWarpSpecializedILi8ENS5_IJNS4_1CILi2EEENSA_ILi1EEESC_EEENS1_35KernelTmaWarpSpecializedCooperativeEEENS5_IJNSA_ILi128EEENSA_ILi64EEESH_EEENS_6half_tENS5_IJlSC_lEEESJ_SK_NS4_8TiledMMAINS4_8MMA_AtomIJNS4_4SM904GMMA25MMA_64x64x16_F32F16F16_SSILNSO_5MajorE0ELSQ_0ELNSO_7ScaleInE1ELSR_1EEEEEENS4_6LayoutISD_NS5_IJSC_NSA_ILi0EEESV_EEEEENS5_IJNS4_10UnderscoreESY_SY_EEEEENS4_13SM90_TMA_LOADENS4_14ComposedLayoutINS4_7SwizzleILi3ELi4ELi3EEENS4_18smem_ptr_flag_bitsILi16EEENSU_INS5_IJNSA_ILi8EEESH_EEENS5_IJSH_SC_EEEEEEEvNS4_8identityENS4_23SM90_TMA_LOAD_MULTICASTES1B_vS1C_EENS_8epilogue10collective18CollectiveEpilogueINS1F_22Sm90TmaWarpSpecializedILi3ELi2ELi16ELb1ELb0EEEJSI_NS5_IJSG_NSA_ILi32EEEEEESJ_SK_SJ_SK_NS1F_6fusion15FusionCallbacksIS1J_NS1M_13LinCombEltActINS1F_6thread4GELUESJ_fSJ_fLNS_15FloatRoundStyleE2EEESI_S1L_JEEES11_NS12_INS13_ILi2ELi4ELi3EEES16_NSU_INS5_IJS17_S1K_EEENS5_IJS1K_SC_EEEEEEENS4_17SM75_U32x4_LDSM_NENS4_14SM90_TMA_STOREES1Y_NS4_17SM90_U32x4_STSM_NENS4_9Copy_AtomIJS21_SJ_EEEvEEEvvEEEEvNT_6ParamsE,@"STO_CUDA_ENTRY STV_DEFAULT"
_ZN7cutlass13device_kernelINS_4gemm6kernel13GemmUniversalIN4cute5tupleIJiiiiEEENS1_10collective13CollectiveMmaINS1_34MainloopSm90TmaGmmaWarpSpecializedILi8ENS5_IJNS4_1CILi2EEENSA_ILi1EEESC_EEENS1_35KernelTmaWarpSpecializedCooperativeEEENS5_IJNSA_ILi128EEENSA_ILi64EEESH_EEENS_6half_tENS5_IJlSC_lEEESJ_SK_NS4_8TiledMMAINS4_8MMA_AtomIJNS4_4SM904GMMA25MMA_64x64x16_F32F16F16_SSILNSO_5MajorE0ELSQ_0ELNSO_7ScaleInE1ELSR_1EEEEEENS4_6LayoutISD_NS5_IJSC_NSA_ILi0EEESV_EEEEENS5_IJNS4_10UnderscoreESY_SY_EEEEENS4_13SM90_TMA_LOADENS4_14ComposedLayoutINS4_7SwizzleILi3ELi4ELi3EEENS4_18smem_ptr_flag_bitsILi16EEENSU_INS5_IJNSA_ILi8EEESH_EEENS5_IJSH_SC_EEEEEEEvNS4_8identityENS4_23SM90_TMA_LOAD_MULTICASTES1B_vS1C_EENS_8epilogue10collective18CollectiveEpilogueINS1F_22Sm90TmaWarpSpecializedILi3ELi2ELi16ELb1ELb0EEEJSI_NS5_IJSG_NSA_ILi32EEEEEESJ_SK_SJ_SK_NS1F_6fusion15FusionCallbacksIS1J_NS1M_13LinCombEltActINS1F_6thread4GELUESJ_fSJ_fLNS_15FloatRoundStyleE2EEESI_S1L_JEEES11_NS12_INS13_ILi2ELi4ELi3EEES16_NSU_INS5_IJS17_S1K_EEENS5_IJS1K_SC_EEEEEEENS4_17SM75_U32x4_LDSM_NENS4_14SM90_TMA_STOREES1Y_NS4_17SM90_U32x4_STSM_NENS4_9Copy_AtomIJS21_SJ_EEEvEEEvvEEEEvNT_6ParamsE:
[----:B------:R-:W1:Y:S01]  /*0000*/  LDC R1, c[0x0][0x28] ;  /* 0x00000a00ff017b82 */ /* 0x000e620000000800 */
[----:B------:R-:W2:Y:S07]  /*0010*/  S2R R18, SR_TID.X ;  /* 0x0000000000127919 */ /* 0x000eae0000002100 */
[----:B------:R-:W3:Y:S01]  /*0020*/  LDC.64 R4, c[0x0][0x588] ;  /* 0x00016200ff047b82 */ /* 0x000ee20000000a00 */
[----:B------:R-:W-:Y:S01]  /*0030*/  ELECT P0, URZ, PT ;  /* 0x00000000003f782f */ /* 0x000fe20003800000 */
[----:B------:R-:W-:Y:S01]  /*0040*/  BSSY B0, `(.L_x_0) ;  /* 0x0000016000007945 */ /* 0x000fe20003800000 */
[----:B--2---:R-:W-:-:S02]  /*0050*/  SHF.R.U32.HI R7, RZ, 0x5, R18 ;  /* 0x00000005ff077819 */ /* 0x004fc40000011612 */
[----:B------:R-:W-:-:S03]  /*0060*/  SHF.R.U32.HI R2, RZ, 0x7, R18 ;  /* 0x00000007ff027819 */ /* 0x000fc60000011612 */
[----:B------:R-:W2:Y:S04]  /*0070*/  SHFL.IDX PT, R0, R7, RZ, 0x1f ;  /* 0x00001fff07007589 */ /* 0x000ea800000e0000 */
[----:B------:R4:W1:Y:S01]  /*0080*/  SHFL.IDX PT, R8, R2, RZ, 0x1f ;  /* 0x00001fff02087589 */ /* 0x00086200000e0000 */
[----:B--2---:R-:W-:Y:S02]  /*0090*/  ISETP.NE.OR P0, PT, R0, RZ, !P0 ;  /* 0x000000ff0000720c */ /* 0x004fe40004705670 */
[----:B------:R-:W-:-:S11]  /*00a0*/  SHF.R.S32.HI R3, RZ, 0x1f, R0 ;  /* 0x0000001fff037819 */ /* 0x000fd60000011400 */
[----:B-1-34-:R-:W-:Y:S05]  /*00b0*/  @P0 BRA `(.L_x_1) ;  /* 0x0000000000380947 */ /* 0x01afea0003800000 */
[----:B------:R-:W-:Y:S02]  /*00c0*/  ULDC.64 UR4, c[0x0][0x198] ;  /* 0x0000660000047ab9 */ /* 0x000fe40000000a00 */
[----:B------:R-:W-:Y:S02]  /*00d0*/  UIADD3 UR6, UP0, UR4, 0xf0, URZ ;  /* 0x000000f004067890 */ /* 0x000fe4000ff1e03f */
[----:B------:R-:W-:Y:S02]  /*00e0*/  UIADD3 UR8, UP1, UR4, 0x1f0, URZ ;  /* 0x000001f004087890 */ /* 0x000fe4000ff3e03f */
[----:B------:R-:W-:Y:S02]  /*00f0*/  UIADD3 UR10, UP2, UR4, 0x3f0, URZ ;  /* 0x000003f0040a7890 */ /* 0x000fe4000ff5e03f */
[----:B------:R-:W-:Y:S02]  /*0100*/  UIADD3 UR4, UP3, UR4, 0x4f0, URZ ;  /* 0x000004f004047890 */ /* 0x000fe4000ff7e03f */
[----:B------:R-:W-:-:S02]  /*0110*/  UIADD3.X UR7, URZ, UR5, URZ, UP0, !UPT ;  /* 0x000000053f077290 */ /* 0x000fc400087fe43f */
[----:B------:R-:W-:Y:S02]  /*0120*/  UIADD3.X UR9, URZ, UR5, URZ, UP1, !UPT ;  /* 0x000000053f097290 */ /* 0x000fe40008ffe43f */
[----:B------:R-:W-:Y:S02]  /*0130*/  UIADD3.X UR11, URZ, UR5, URZ, UP2, !UPT ;  /* 0x000000053f0b7290 */ /* 0x000fe400097fe43f */
[----:B------:R-:W-:-:S03]  /*0140*/  UIADD3.X UR5, URZ, UR5, URZ, UP3, !UPT ;  /* 0x000000053f057290 */ /* 0x000fc60009ffe43f */
[----:B------:R1:W-:Y:S02]  /*0150*/  UTMACCTL.PF [UR6] ;  /* 0x00000000060079b9 */ /* 0x0003e40008040000 */
[----:B------:R1:W-:Y:S02]  /*0160*/  UTMACCTL.PF [UR8] ;  /* 0x00000000080079b9 */ /* 0x0003e40008040000 */
[----:B------:R1:W-:Y:S02]  /*0170*/  UTMACCTL.PF [UR10] ;  /* 0x000000000a0079b9 */ /* 0x0003e40008040000 */
[----:B------:R1:W-:Y:S02]  /*0180*/  UTMACCTL.PF [UR4] ;  /* 0x00000000040079b9 */ /* 0x0003e40008040000 */
[----:B-1----:R-:W-:Y:S01]  /*0190*/  NOP ;  /* 0x0000000000007918 */ /* 0x002fe20000000000 */
.L_x_1:
[----:B------:R-:W-:Y:S05]  /*01a0*/  BSYNC B0 ;  /* 0x0000000000007941 */ /* 0x000fea0003800000 */
.L_x_0:
[----:B------:R-:W-:Y:S01]  /*01b0*/  ULDC.64 UR4, c[0x0][0x590] ;  /* 0x0001640000047ab9 */ /* 0x000fe20000000a00 */
[----:B------:R-:W-:Y:S01]  /*01c0*/  LEA.HI R3, R3, R0, RZ, 0x2 ;  /* 0x0000000003037211 */ /* 0x000fe200078f10ff */
[----:B------:R-:W-:Y:S01]  /*01d0*/  ULDC.64 UR38, c[0x0][0x208] ;  /* 0x0000820000267ab9 */ /* 0x000fe20000000a00 */
[----:B------:R-:W-:Y:S01]  /*01e0*/  ISETP.NE.U32.AND P2, PT, RZ, UR4, PT ;  /* 0x00000004ff007c0c */ /* 0x000fe2000bf45070 */
[----:B------:R-:W-:Y:S01]  /*01f0*/  IMAD.MOV.U32 R2, RZ, RZ, R4 ;  /* 0x000000ffff027224 */ /* 0x000fe200078e0004 */
[----:B------:R-:W-:Y:S02]  /*0200*/  LOP3.LUT R3, R3, 0xfffffffc, RZ, 0xc0, !PT ;  /* 0xfffffffc03037812 */ /* 0x000fe400078ec0ff */
[----:B------:R-:W-:Y:S02]  /*0210*/  ISETP.NE.AND.EX P3, PT, RZ, UR5, PT, P2 ;  /* 0x00000005ff007c0c */ /* 0x000fe4000bf65320 */
[----:B------:R-:W-:Y:S01]  /*0220*/  PRMT R6, RZ, 0x7610, R6 ;  /* 0x00007610ff067816 */ /* 0x000fe20000000006 */
[----:B------:R-:W-:-:S02]  /*0230*/  IMAD.IADD R0, R0, 0x1, -R3 ;  /* 0x0000000100007824 */ /* 0x000fc400078e0a03 */
[----:B------:R-:W-:-:S08]  /*0240*/  IMAD.MOV.U32 R3, RZ, RZ, R5 ;  /* 0x000000ffff037224 */ /* 0x000fd000078e0005 */
[----:B------:R-:W-:Y:S05]  /*0250*/  @P3 BRA `(.L_x_2) ;  /* 0x0000000000303947 */ /* 0x000fea0003800000 */
[----:B------:R-:W-:Y:S02]  /*0260*/  ULDC.64 UR6, c[0x0][0x588] ;  /* 0x0001620000067ab9 */ /* 0x000fe40000000a00 */
[----:B------:R-:W-:-:S04]  /*0270*/  ISETP.NE.U32.AND P0, PT, RZ, UR6, PT ;  /* 0x00000006ff007c0c */ /* 0x000fc8000bf05070 */
[----:B------:R-:W-:-:S13]  /*0280*/  ISETP.NE.AND.EX P0, PT, RZ, UR7, PT, P0 ;  /* 0x00000007ff007c0c */ /* 0x000fda000bf05300 */
[----:B------:R-:W-:Y:S05]  /*0290*/  @!P0 BRA `(.L_x_3) ;  /* 0x0000000000108947 */ /* 0x000fea0003800000 */
[----:B------:R-:W2:Y:S02]  /*02a0*/  LDG.E R6, desc[UR38][R2.64] ;  /* 0x0000002602067981 */ /* 0x000ea4000c1e1900 */
[----:B--2---:R-:W-:Y:S01]  /*02b0*/  FSETP.NEU.AND P1, PT, R6, RZ, PT ;  /* 0x000000ff0600720b */ /* 0x004fe20003f2d000 */
[----:B------:R-:W-:Y:S01]  /*02c0*/  IMAD.MOV.U32 R6, RZ, RZ, 0x1 ;  /* 0x00000001ff067424 */ /* 0x000fe200078e00ff */
[----:B------:R-:W-:Y:S11]  /*02d0*/  BRA `(.L_x_2) ;  /* 0x0000000000107947 */ /* 0x000ff60003800000 */
.L_x_3:
[----:B------:R-:W-:Y:S01]  /*02e0*/  ULDC UR6, c[0x0][0x580] ;  /* 0x0001600000067ab9 */ /* 0x000fe20000000800 */
[----:B------:R-:W-:Y:S01]  /*02f0*/  IMAD.MOV.U32 R6, RZ, RZ, 0x1 ;  /* 0x00000001ff067424 */ /* 0x000fe200078e00ff */
[----:B------:R-:W-:Y:S02]  /*0300*/  FSETP.NEU.AND P1, PT, RZ, UR6, PT ;  /* 0x00000006ff007c0b */ /* 0x000fe4000bf2d000 */
[----:B------:R-:W-:-:S11]  /*0310*/  CS2R R2, SRZ ;  /* 0x0000000000027805 */ /* 0x000fd6000001ff00 */
.L_x_2:
[----:B------:R-:W-:Y:S02]  /*0320*/  ISETP.NE.U32.AND P4, PT, R2, RZ, PT ;  /* 0x000000ff0200720c */ /* 0x000fe40003f85070 */
[----:B------:R-:W-:Y:S02]  /*0330*/  ISETP.NE.AND.EX P5, PT, RZ, UR5, PT, P2 ;  /* 0x00000005ff007c0c */ /* 0x000fe4000bfa5320 */
[----:B------:R-:W-:Y:S02]  /*0340*/  ISETP.NE.AND.EX P2, PT, R3, RZ, PT, P4 ;  /* 0x000000ff0300720c */ /* 0x000fe40003f45340 */
[----:B------:R-:W-:-:S11]  /*0350*/  PLOP3.LUT P0, PT, PT, PT, PT, 0x8, 0x0 ;  /* 0x000000000000781c */ /* 0x000fd60003f0e170 */
[----:B------:R-:W-:Y:S05]  /*0360*/  @P2 BRA P5, `(.L_x_4) ;  /* 0x0000000000342947 */ /* 0x000fea0002800000 */
[----:B------:R-:W-:-:S04]  /*0370*/  ISETP.NE.U32.AND P0, PT, RZ, UR4, PT ;  /* 0x00000004ff007c0c */ /* 0x000fc8000bf05070 */
[----:B------:R-:W-:-:S13]  /*0380*/  ISETP.NE.AND.EX P0, PT, RZ, UR5, PT, P0 ;  /* 0x00000005ff007c0c */ /* 0x000fda000bf05300 */
[----:B------:R-:W-:Y:S05]  /*0390*/  @!P0 BRA `(.L_x_5) ;  /* 0x0000000000248947 */ /* 0x000fea0003800000 */
[----:B------:R-:W-:Y:S02]  /*03a0*/  PRMT R6, R6, 0x9910, RZ ;  /* 0x0000991006067816 */ /* 0x000fe400000000ff */
[----:B------:R-:W-:Y:S02]  /*03b0*/  ISETP.NE.U32.AND P0, PT, R2, RZ, PT ;  /* 0x000000ff0200720c */ /* 0x000fe40003f05070 */
[----:B------:R-:W-:Y:S02]  /*03c0*/  ISETP.NE.AND P2, PT, R6, RZ, PT ;  /* 0x000000ff0600720c */ /* 0x000fe40003f45270 */
[----:B------:R-:W-:Y:S02]  /*03d0*/  ISETP.NE.AND.EX P0, PT, R3, RZ, PT, P0 ;  /* 0x000000ff0300720c */ /* 0x000fe40003f05300 */
[----:B------:R-:W-:-:S09]  /*03e0*/  SEL R2, RZ, 0xffffffff, P1 ;  /* 0xffffffffff027807 */ /* 0x000fd20000800000 */
[----:B------:R-:W-:-:S04]  /*03f0*/  @!P2 SEL R2, RZ, 0xffffffff, P0 ;  /* 0xffffffffff02a807 */ /* 0x000fc80000000000 */
[----:B------:R-:W-:-:S04]  /*0400*/  LOP3.LUT R2, R2, 0x1, RZ, 0xc0, !PT ;  /* 0x0000000102027812 */ /* 0x000fc800078ec0ff */
[----:B------:R-:W-:Y:S01]  /*0410*/  ISETP.EQ.U32.AND P0, PT, R2, 0x1, PT ;  /* 0x000000010200780c */ /* 0x000fe20003f02070 */
[----:B------:R-:W-:-:S12]  /*0420*/  BRA `(.L_x_4) ;  /* 0x0000000000047947 */ /* 0x000fd80003800000 */
.L_x_5:
[----:B------:R-:W-:-:S13]  /*0430*/  PLOP3.LUT P0, PT, P1, PT, PT, 0x8, 0x0 ;  /* 0x000000000000781c */ /* 0x000fda0000f0e170 */
.L_x_4:
[----:B------:R-:W1:Y:S02]  /*0440*/  SHFL.IDX PT, R2, R7, RZ, 0x1f ;  /* 0x00001fff07027589 */ /* 0x000e6400000e0000 */
[----:B-1----:R-:W-:-:S13]  /*0450*/  ISETP.NE.AND P1, PT, R2, RZ, PT ;  /* 0x000000ff0200720c */ /* 0x002fda0003f25270 */
[----:B------:R-:W-:Y:S05]  /*0460*/  @P1 BRA `(.L_x_6) ;  /* 0x0000000000841947 */ /* 0x000fea0003800000 */
[----:B------:R-:W-:Y:S01]  /*0470*/  ELECT P1, URZ, PT ;  /* 0x00000000003f782f */ /* 0x000fe20003820000 */
[----:B------:R-:W-:-:S12]  /*0480*/  BSSY B0, `(.L_x_6) ;  /* 0x000001f000007945 */ /* 0x000fd80003800000 */
[----:B------:R-:W-:Y:S05]  /*0490*/  @!P1 BRA `(.L_x_7) ;  /* 0x0000000000749947 */ /* 0x000fea0003800000 */
[----:B------:R-:W1:Y:S01]  /*04a0*/  S2UR UR8, SR_CgaCtaId ;  /* 0x00000000000879c3 */ /* 0x000e620000008800 */
[----:B------:R-:W-:Y:S01]  /*04b0*/  UMOV UR4, 0x400 ;  /* 0x0000040000047882 */ /* 0x000fe20000000000 */
[----:B------:R-:W-:Y:S01]  /*04c0*/  UMOV UR5, 0x1 ;  /* 0x0000000100057882 */ /* 0x000fe20000000000 */
[----:B------:R-:W-:Y:S02]  /*04d0*/  UMOV UR6, 0x4 ;  /* 0x0000000400067882 */ /* 0x000fe40000000000 */
[----:B------:R-:W-:-:S04]  /*04e0*/  UIADD3 UR6, -UR6, 0x100000, URZ ;  /* 0x0010000006067890 */ /* 0x000fc8000fffe13f */
[----:B------:R-:W-:Y:S02]  /*04f0*/  USHF.L.U32 UR7, UR6, 0xb, URZ ;  /* 0x0000000b06077899 */ /* 0x000fe4000800063f */
[----:B------:R-:W-:Y:S02]  /*0500*/  USHF.L.U32 UR6, UR6, 0x1, URZ ;  /* 0x0000000106067899 */ /* 0x000fe4000800063f */
[----:B-1----:R-:W-:Y:S02]  /*0510*/  ULEA UR8, UR8, UR4, 0x18 ;  /* 0x0000000408087291 */ /* 0x002fe4000f8ec03f */
[----:B------:R-:W-:-:S04]  /*0520*/  UIADD3 UR4, -UR5, 0x100000, URZ ;  /* 0x0010000005047890 */ /* 0x000fc8000fffe13f */
[----:B------:R-:W-:Y:S02]  /*0530*/  USHF.L.U32 UR5, UR4, 0xb, URZ ;  /* 0x0000000b04057899 */ /* 0x000fe4000800063f */
[----:B------:R-:W-:Y:S01]  /*0540*/  USHF.L.U32 UR4, UR4, 0x1, URZ ;  /* 0x0000000104047899 */ /* 0x000fe2000800063f */
[----:B------:R-:W1:Y:S11]  /*0550*/  FENCE.VIEW.ASYNC.S ;  /* 0x00000000000073c6 */ /* 0x000e760000000000 */
[----:B-1----:R1:W2:Y:S01]  /*0560*/  SYNCS.EXCH.64 URZ, [UR8], UR4 ;  /* 0x00000004083f75b2 */ /* 0x0022a20008000100 */
[----:B------:R1:W3:Y:S01]  /*0570*/  SYNCS.EXCH.64 URZ, [UR8+0x40], UR6 ;  /* 0x00004006083f75b2 */ /* 0x0002e20008000100 */
[----:B------:R1:W4:Y:S01]  /*0580*/  SYNCS.EXCH.64 URZ, [UR8+0x8], UR4 ;  /* 0x00000804083f75b2 */ /* 0x0003220008000100 */
[----:B------:R1:W1:Y:S01]  /*0590*/  SYNCS.EXCH.64 URZ, [UR8+0x48], UR6 ;  /* 0x00004806083f75b2 */ /* 0x0002620008000100 */
        /* <DEDUP_REMOVED lines=12> */
[----:B------:R-:W-:Y:S01]  /*0660*/  NOP ;  /* 0x0000000000007918 */ /* 0x000fe20000000000 */
.L_x_7:
[----:B-1----:R-:W-:Y:S05]  /*0670*/  BSYNC B0 ;  /* 0x0000000000007941 */ /* 0x002fea0003800000 */
.L_x_6:
[----:B------:R-:W1:Y:S01]  /*0680*/  S2UR UR9, SR_CTAID.X ;  /* 0x00000000000979c3 */ /* 0x000e620000002500 */
[----:B------:R-:W5:Y:S01]  /*0690*/  S2R R6, SR_CTAID.Y ;  /* 0x0000000000067919 */ /* 0x000f620000002600 */
[----:B------:R-:W-:Y:S01]  /*06a0*/  ULDC UR4, c[0x0][0x150] ;  /* 0x0000540000047ab9 */ /* 0x000fe20000000800 */
[----:B------:R-:W-:Y:S01]  /*06b0*/  NOP ;  /* 0x0000000000007918 */ /* 0x000fe20000000000 */
[----:B------:R-:W2:Y:S04]  /*06c0*/  SHFL.IDX PT, R9, R7, RZ, 0x1f ;  /* 0x00001fff07097589 */ /* 0x000ea800000e0000 */
[----:B------:R-:W3:Y:S01]  /*06d0*/  LDC R11, c[0x0][0x144] ;  /* 0x00005100ff0b7b82 */ /* 0x000ee20000000800 */
[----:B-1----:R-:W-:-:S05]  /*06e0*/  I2FP.F32.U32 R3, UR9 ;  /* 0x0000000900037c45 */ /* 0x002fca0008201000 */
[----:B------:R-:W-:Y:S01]  /*06f0*/  FMUL R10, R3, UR4 ;  /* 0x00000004030a7c20 */ /* 0x000fe20008400000 */
[----:B--2---:R-:W-:Y:S01]  /*0700*/  ISETP.NE.AND P1, PT, R9, RZ, PT ;  /* 0x000000ff0900720c */ /* 0x004fe20003f25270 */
[----:B------:R-:W-:Y:S01]  /*0710*/  ULDC UR4, c[0x0][0x154] ;  /* 0x0000550000047ab9 */ /* 0x000fe20000000800 */
[----:B------:R-:W-:Y:S02]  /*0720*/  SHF.R.S32.HI R3, RZ, 0x1f, R18 ;  /* 0x0000001fff037819 */ /* 0x000fe40000011412 */
[----:B-----5:R-:W-:Y:S01]  /*0730*/  I2FP.F32.U32 R12, R6 ;  /* 0x00000006000c7245 */ /* 0x020fe20000201000 */
[----:B------:R-:W1:Y:S01]  /*0740*/  F2I.U32.TRUNC.NTZ R10, R10 ;  /* 0x0000000a000a7305 */ /* 0x000e62000020f000 */
[----:B------:R-:W-:-:S03]  /*0750*/  LEA.HI R9, R3, R18, RZ, 0x7 ;  /* 0x0000001203097211 */ /* 0x000fc600078f38ff */
[----:B------:R-:W-:Y:S01]  /*0760*/  FMUL R15, R12, UR4 ;  /* 0x000000040c0f7c20 */ /* 0x000fe20008400000 */
[----:B------:R-:W-:Y:S01]  /*0770*/  LOP3.LUT R9, R9, 0xffffff80, RZ, 0xc0, !PT ;  /* 0xffffff8009097812 */ /* 0x000fe200078ec0ff */
[----:B-1----:R-:W-:-:S04]  /*0780*/  IMAD.MOV R14, RZ, RZ, -R10 ;  /* 0x000000ffff0e7224 */ /* 0x002fc800078e0a0a */
[----:B---3--:R-:W-:Y:S01]  /*0790*/  IMAD R3, R11, R14, UR9 ;  /* 0x000000090b037e24 */ /* 0x008fe2000f8e020e */
[----:B------:R-:W-:Y:S06]  /*07a0*/  @P1 BRA `(.L_x_8) ;  /* 0x0000000000501947 */ /* 0x000fec0003800000 */
[----:B------:R-:W1:Y:S01]  /*07b0*/  S2UR UR5, SR_CgaCtaId ;  /* 0x00000000000579c3 */ /* 0x000e620000008800 */
[----:B------:R-:W-:Y:S01]  /*07c0*/  UMOV UR4, 0x400 ;  /* 0x0000040000047882 */ /* 0x000fe20000000000 */
[----:B------:R-:W-:Y:S01]  /*07d0*/  UMOV UR6, 0x20 ;  /* 0x0000002000067882 */ /* 0x000fe20000000000 */
[----:B------:R-:W-:Y:S01]  /*07e0*/  UMOV UR7, 0x100 ;  /* 0x0000010000077882 */ /* 0x000fe20000000000 */
[----:B------:R-:W-:Y:S01]  /*07f0*/  ELECT P1, URZ, PT ;  /* 0x00000000003f782f */ /* 0x000fe20003820000 */
[----:B-1----:R-:W-:Y:S02]  /*0800*/  ULEA UR8, UR5, UR4, 0x18 ;  /* 0x0000000405087291 */ /* 0x002fe4000f8ec03f */
[----:B------:R-:W-:-:S04]  /*0810*/  UIADD3 UR4, -UR6, 0x100000, URZ ;  /* 0x0010000006047890 */ /* 0x000fc8000fffe13f */
[----:B------:R-:W-:Y:S02]  /*0820*/  USHF.L.U32 UR5, UR4, 0xb, URZ ;  /* 0x0000000b04057899 */ /* 0x000fe4000800063f */
[----:B------:R-:W-:Y:S02]  /*0830*/  USHF.L.U32 UR4, UR4, 0x1, URZ ;  /* 0x0000000104047899 */ /* 0x000fe4000800063f */
[----:B------:R-:W-:-:S04]  /*0840*/  UIADD3 UR6, -UR7, 0x100000, URZ ;  /* 0x0010000007067890 */ /* 0x000fc8000fffe13f */
[----:B------:R-:W-:Y:S02]  /*0850*/  USHF.L.U32 UR7, UR6, 0xb, URZ ;  /* 0x0000000b06077899 */ /* 0x000fe4000800063f */
[----:B------:R-:W-:Y:S01]  /*0860*/  USHF.L.U32 UR6, UR6, 0x1, URZ ;  /* 0x0000000106067899 */ /* 0x000fe2000800063f */
[----:B------:R-:W1:Y:S03]  /*0870*/  FENCE.VIEW.ASYNC.S ;  /* 0x00000000000073c6 */ /* 0x000e660000000000 */
[----:B-1----:R1:W2:Y:S08]  /*0880*/  SYNCS.EXCH.64 URZ, [UR8+0x80], UR4 ;  /* 0x00008004083f75b2 */ /* 0x0022b00008000100 */
[----:B------:R1:W3:Y:S01]  /*0890*/  SYNCS.EXCH.64 URZ, [UR8+0x98], UR6 ;  /* 0x00009806083f75b2 */ /* 0x0002e20008000100 */
[----:B------:R1:W1:Y:S01]  /*08a0*/  SYNCS.EXCH.64 URZ, [UR8+0x88], UR4 ;  /* 0x00008804083f75b2 */ /* 0x0002620008000100 */
[----:B------:R1:W1:Y:S01]  /*08b0*/  SYNCS.EXCH.64 URZ, [UR8+0xa0], UR6 ;  /* 0x0000a006083f75b2 */ /* 0x0002620008000100 */
[----:B------:R1:W1:Y:S01]  /*08c0*/  SYNCS.EXCH.64 URZ, [UR8+0x90], UR4 ;  /* 0x00009004083f75b2 */ /* 0x0002620008000100 */
[----:B------:R1:W1:Y:S01]  /*08d0*/  SYNCS.EXCH.64 URZ, [UR8+0xa8], UR6 ;  /* 0x0000a806083f75b2 */ /* 0x0002620008000100 */
[----:B------:R-:W-:Y:S01]  /*08e0*/  NOP ;  /* 0x0000000000007918 */ /* 0x000fe20000000000 */
.L_x_8:
[----:B------:R-:W-:Y:S01]  /*08f0*/  IMAD.IADD R10, R18, 0x1, -R9 ;  /* 0x00000001120a7824 */ /* 0x000fe200078e0a09 */
[----:B------:R-:W5:Y:S01]  /*0900*/  SHFL.IDX PT, R14, R7, RZ, 0x1f ;  /* 0x00001fff070e7589 */ /* 0x000f6200000e0000 */
[----:B------:R-:W-:Y:S02]  /*0910*/  SHF.R.S32.HI R13, RZ, 0x1f, R2 ;  /* 0x0000001fff0d7819 */ /* 0x000fe40000011402 */
[----:B------:R-:W-:Y:S01]  /*0920*/  ELECT P1, URZ, PT ;  /* 0x00000000003f782f */ /* 0x000fe20003820000 */
[----:B------:R-:W4:Y:S01]  /*0930*/  F2I.U32.TRUNC.NTZ R15, R15 ;  /* 0x0000000f000f7305 */ /* 0x000f22000020f000 */
[----:B------:R-:W-:Y:S01]  /*0940*/  SHF.R.S32.HI R9, RZ, 0x1f, R10 ;  /* 0x0000001fff097819 */ /* 0x000fe2000001140a */
[----:B-1----:R-:W-:Y:S01]  /*0950*/  UMOV UR4, 0x20 ;  /* 0x0000002000047882 */ /* 0x002fe20000000000 */
[----:B------:R-:W-:Y:S01]  /*0960*/  LEA.HI R13, R13, R2, RZ, 0x2 ;  /* 0x000000020d0d7211 */ /* 0x000fe200078f10ff */
[----:B------:R-:W-:Y:S01]  /*0970*/  IMAD.MOV.U32 R57, RZ, RZ, 0x1 ;  /* 0x00000001ff397424 */ /* 0x000fe200078e00ff */
[----:B------:R-:W-:Y:S01]  /*0980*/  LEA.HI R9, R9, R10, RZ, 0x3 ;  /* 0x0000000a09097211 */ /* 0x000fe200078f18ff */
[----:B------:R-:W-:Y:S01]  /*0990*/  NOP ;  /* 0x0000000000007918 */ /* 0x000fe20000000000 */
[----:B------:R-:W-:-:S02]  /*09a0*/  LOP3.LUT R13, R13, 0x3ffffffc, RZ, 0xc0, !PT ;  /* 0x3ffffffc0d0d7812 */ /* 0x000fc400078ec0ff */
[--C-:B------:R-:W-:Y:S02]  /*09b0*/  SHF.R.S32.HI R11, RZ, 0x3, R9.reuse ;  /* 0x00000003ff0b7819 */ /* 0x100fe40000011409 */
[----:B------:R-:W-:Y:S01]  /*09c0*/  SHF.R.S32.HI R12, RZ, 0x1f, R9 ;  /* 0x0000001fff0c7819 */ /* 0x000fe20000011409 */
[----:B------:R-:W-:Y:S01]  /*09d0*/  IMAD.IADD R13, R2, 0x1, -R13 ;  /* 0x00000001020d7824 */ /* 0x000fe200078e0a0d */
[----:B------:R-:W1:Y:S01]  /*09e0*/  LDC R9, c[0x0][0x148] ;  /* 0x00005200ff097b82 */ /* 0x000e620000000800 */
[----:B------:R-:W-:Y:S01]  /*09f0*/  ISETP.NE.AND P4, PT, R0, RZ, PT ;  /* 0x000000ff0000720c */ /* 0x000fe20003f85270 */
[----:B----4-:R-:W-:Y:S01]  /*0a00*/  IMAD.MOV R24, RZ, RZ, -R15 ;  /* 0x000000ffff187224 */ /* 0x010fe200078e0a0f */
[----:B------:R-:W-:Y:S02]  /*0a10*/  LEA.HI R12, R12, R11, RZ, 0x2 ;  /* 0x0000000b0c0c7211 */ /* 0x000fe400078f10ff */
[----:B------:R-:W-:Y:S02]  /*0a20*/  ISETP.EQ.OR P2, PT, R0, 0x3, !P4 ;  /* 0x000000030000780c */ /* 0x000fe40006742670 */
[----:B------:R-:W-:-:S02]  /*0a30*/  LOP3.LUT R12, R12, 0xfffffffc, RZ, 0xc0, !PT ;  /* 0xfffffffc0c0c7812 */ /* 0x000fc400078ec0ff */
[----:B-----5:R-:W-:Y:S02]  /*0a40*/  ISETP.NE.OR P1, PT, R14, RZ, !P1 ;  /* 0x000000ff0e00720c */ /* 0x020fe40004f25670 */
[----:B------:R-:W-:Y:S01]  /*0a50*/  ISETP.EQ.AND P2, PT, R8, RZ, P2 ;  /* 0x000000ff0800720c */ /* 0x000fe20001742270 */
[----:B------:R-:W-:-:S03]  /*0a60*/  IMAD.IADD R12, R11, 0x1, -R12 ;  /* 0x000000010b0c7824 */ /* 0x000fc600078e0a0c */
[----:B------:R-:W-:Y:S01]  /*0a70*/  SEL R22, RZ, 0x1, !P2 ;  /* 0x00000001ff167807 */ /* 0x000fe20005000000 */
[----:B------:R-:W-:-:S05]  /*0a80*/  IMAD R12, R13, 0x4, R12 ;  /* 0x000000040d0c7824 */ /* 0x000fca00078e020c */
[----:B------:R-:W-:Y:S01]  /*0a90*/  LEA.HI R2, R12, R12, RZ, 0x1 ;  /* 0x0000000c0c027211 */ /* 0x000fe200078f08ff */
[----:B------:R-:W-:Y:S01]  /*0aa0*/  VOTEU.ALL UP0, P1 ;  /* 0x00000000003f7886 */ /* 0x000fe20000800000 */
[----:B------:R-:W-:Y:S02]  /*0ab0*/  VOTEU.ALL UP1, P1 ;  /* 0x00000000003f7886 */ /* 0x000fe40000820000 */
[----:B------:R-:W-:Y:S02]  /*0ac0*/  LOP3.LUT R11, R2, 0xfffffffe, RZ, 0xc0, !PT ;  /* 0xfffffffe020b7812 */ /* 0x000fe400078ec0ff */
[----:B------:R-:W4:Y:S01]  /*0ad0*/  @!UP0 S2UR UR7, SR_CgaCtaId ;  /* 0x00000000000789c3 */ /* 0x000f220000008800 */
[----:B------:R-:W-:Y:S01]  /*0ae0*/  @!UP0 UMOV UR6, 0x400 ;  /* 0x0000040000068882 */ /* 0x000fe20000000000 */
[----:B------:R-:W-:-:S04]  /*0af0*/  @!UP0 UIADD3 UR4, -UR4, 0x100000, URZ ;  /* 0x0010000004048890 */ /* 0x000fc8000fffe13f */
[----:B------:R-:W-:Y:S02]  /*0b00*/  @!UP0 USHF.L.U32 UR5, UR4, 0xb, URZ ;  /* 0x0000000b04058899 */ /* 0x000fe4000800063f */
[----:B------:R-:W-:Y:S01]  /*0b10*/  @!UP0 USHF.L.U32 UR4, UR4, 0x1, URZ ;  /* 0x0000000104048899 */ /* 0x000fe2000800063f */
[C---:B------:R-:W-:Y:S02]  /*0b20*/  IMAD.IADD R2, R12.reuse, 0x1, -R11 ;  /* 0x000000010c027824 */ /* 0x040fe400078e0a0b */
[----:B------:R-:W-:-:S03]  /*0b30*/  IMAD.SHL.U32 R11, R12, 0x4, RZ ;  /* 0x000000040c0b7824 */ /* 0x000fc600078e00ff */
[----:B------:R-:W-:Y:S02]  /*0b40*/  ISETP.NE.AND P5, PT, R2, R3, PT ;  /* 0x000000030200720c */ /* 0x000fe40003fa5270 */
[----:B------:R-:W-:Y:S01]  /*0b50*/  LOP3.LUT R56, R12, 0xc, R11, 0x78, !PT ;  /* 0x0000000c0c387812 */ /* 0x000fe200078e780b */
[----:B-1----:R-:W-:Y:S01]  /*0b60*/  IMAD R11, R9, R24, R6 ;  /* 0x00000018090b7224 */ /* 0x002fe200078e0206 */
[----:B------:R-:W1:Y:S09]  /*0b70*/  LDC R12, c[0x0][0x140] ;  /* 0x00005000ff0c7b82 */ /* 0x000e720000000800 */
[----:B------:R-:W-:Y:S01]  /*0b80*/  @P5 LEA.HI R2, R56, R56, RZ, 0x1 ;  /* 0x0000003838025211 */ /* 0x000fe200078f08ff */
[----:B----4-:R-:W-:-:S03]  /*0b90*/  @!UP0 ULEA UR6, UR7, UR6, 0x18 ;  /* 0x0000000607068291 */ /* 0x010fc6000f8ec03f */
[----:B------:R-:W-:Y:S01]  /*0ba0*/  @P5 SHF.R.S32.HI R2, RZ, 0x1, R2 ;  /* 0x00000001ff025819 */ /* 0x000fe20000011402 */
[----:B------:R-:W-:Y:S01]  /*0bb0*/  VOTEU.ALL UP0, P1 ;  /* 0x00000000003f7886 */ /* 0x000fe20000800000 */
[----:B------:R-:W-:Y:S02]  /*0bc0*/  LOP3.LUT P1, RZ, R10, 0x7, RZ, 0xc0, !PT ;  /* 0x000000070aff7812 */ /* 0x000fe4000782c0ff */
[----:B------:R-:W-:Y:S02]  /*0bd0*/  @P5 ISETP.NE.AND P6, PT, R2, R11, PT ;  /* 0x0000000b0200520c */ /* 0x000fe40003fc5270 */
[----:B------:R-:W-:Y:S02]  /*0be0*/  ISETP.LT.U32.AND P1, PT, R56, 0x2, !P1 ;  /* 0x000000023800780c */ /* 0x000fe40004f21070 */
[----:B------:R-:W-:Y:S02]  /*0bf0*/  @P5 SEL R57, RZ, 0x1, P6 ;  /* 0x00000001ff395807 */ /* 0x000fe40003000000 */
[C---:B------:R-:W-:Y:S01]  /*0c00*/  ISETP.NE.AND P5, PT, R8.reuse, RZ, PT ;  /* 0x000000ff0800720c */ /* 0x040fe20003fa5270 */
[----:B------:R-:W-:Y:S01]  /*0c10*/  VIADD R8, R8, 0xffffffff ;  /* 0xffffffff08087836 */ /* 0x000fe20000000000 */
[----:B-1----:R-:W-:Y:S01]  /*0c20*/  ISETP.EQ.U32.AND P2, PT, R12, 0x1, PT ;  /* 0x000000010c00780c */ /* 0x002fe20003f42070 */
[----:B------:R-:W1:Y:S02]  /*0c30*/  FENCE.VIEW.ASYNC.S ;  /* 0x00000000000073c6 */ /* 0x000e640000000000 */
[----:B-1----:R1:W4:Y:S01]  /*0c40*/  @!UP0 SYNCS.EXCH.64 URZ, [UR6+0xb0], UR4 ;  /* 0x0000b004063f85b2 */ /* 0x0023220008000100 */
[----:B------:R-:W-:-:S02]  /*0c50*/  ISETP.EQ.AND P6, PT, R0, 0x2, !P5 ;  /* 0x000000020000780c */ /* 0x000fc40006fc2270 */
[----:B------:R-:W-:Y:S02]  /*0c60*/  SEL R2, RZ, 0x1, !P1 ;  /* 0x00000001ff027807 */ /* 0x000fe40004800000 */
[----:B------:R-:W-:Y:S02]  /*0c70*/  ISETP.GE.U32.AND P1, PT, R8, 0x2, PT ;  /* 0x000000020800780c */ /* 0x000fe40003f26070 */
[----:B------:R-:W-:Y:S02]  /*0c80*/  SEL R19, RZ, 0x1, !P6 ;  /* 0x00000001ff137807 */ /* 0x000fe40007000000 */
[----:B------:R-:W-:Y:S02]  /*0c90*/  LOP3.LUT R57, R57, R2, RZ, 0xc0, !PT ;  /* 0x0000000239397212 */ /* 0x000fe400078ec0ff */
[----:B------:R-:W-:Y:S02]  /*0ca0*/  SEL R19, R19, 0x2, P1 ;  /* 0x0000000213137807 */ /* 0x000fe40000800000 */
[----:B------:R-:W-:Y:S01]  /*0cb0*/  SEL R22, R22, 0x2, P1 ;  /* 0x0000000216167807 */ /* 0x000fe20000800000 */
[----:B------:R1:W1:Y:S01]  /*0cc0*/  @!UP1 SYNCS.EXCH.64 URZ, [UR6+0xb8], UR4 ;  /* 0x0000b804063f95b2 */ /* 0x0002620008000100 */
[----:B------:R-:W-:Y:S01]  /*0cd0*/  NOP ;  /* 0x0000000000007918 */ /* 0x000fe20000000000 */
[----:B------:R-:W-:Y:S05]  /*0ce0*/  @!P2 BRA `(.L_x_9) ;  /* 0x000000000008a947 */ /* 0x000fea0003800000 */
[----:B-1234-:R-:W-:Y:S01]  /*0cf0*/  UCGABAR_ARV ;  /* 0x00000000000079c7 */ /* 0x01efe20008000000 */
[----:B------:R-:W-:Y:S05]  /*0d00*/  BRA `(.L_x_10) ;  /* 0x0000000000047947 */ /* 0x000fea0003800000 */
.L_x_9:
[----:B-1234-:R-:W-:Y:S01]  /*0d10*/  NOP ;  /* 0x0000000000007918 */ /* 0x01efe20000000000 */
.L_x_10:
[----:B------:R-:W1:Y:S01]  /*0d20*/  LDC R2, c[0x0][0x904] ;  /* 0x00024100ff027b82 */ /* 0x000e620000000800 */
[----:B------:R-:W-:Y:S02]  /*0d30*/  IMAD.U32 R10, RZ, RZ, UR9 ;  /* 0x00000009ff0a7e24 */ /* 0x000fe4000f8e00ff */
[----:B------:R-:W-:Y:S01]  /*0d40*/  IMAD.MOV.U32 R11, RZ, RZ, RZ ;  /* 0x000000ffff0b7224 */ /* 0x000fe200078e00ff */
[----:B-1----:R-:W-:-:S04]  /*0d50*/  ISETP.NE.AND P1, PT, R2, 0x1, PT ;  /* 0x000000010200780c */ /* 0x002fc80003f25270 */
[----:B------:R-:W-:-:S09]  /*0d60*/  P2R R7, PR, RZ, 0x2 ;  /* 0x00000002ff077803 */ /* 0x000fd20000000000 */
[----:B------:R-:W1:Y:S01]  /*0d70*/  @P1 LDC R17, c[0x0][0x10] ;  /* 0x00000400ff111b82 */ /* 0x000e620000000800 */
[----:B------:R-:W-:Y:S02]  /*0d80*/  @P1 IMAD.MOV.U32 R7, RZ, RZ, RZ ;  /* 0x000000ffff071224 */ /* 0x000fe400078e00ff */
[----:B------:R-:W-:-:S05]  /*0d90*/  @P1 IMAD.MOV.U32 R15, RZ, RZ, RZ ;  /* 0x000000ffff0f1224 */ /* 0x000fca00078e00ff */
[----:B------:R-:W2:Y:S01]  /*0da0*/  @!P1 LDC R13, c[0x0][0xc] ;  /* 0x00000300ff0d9b82 */ /* 0x000ea20000000800 */
[----:B------:R-:W-:Y:S01]  /*0db0*/  ULDC UR4, c[0x0][0xc] ;  /* 0x0000030000047ab9 */ /* 0x000fe20000000800 */
[----:B------:R-:W-:Y:S01]  /*0dc0*/  ULDC UR5, c[0x0][0x10] ;  /* 0x0000040000057ab9 */ /* 0x000fe20000000800 */
[----:B------:R-:W-:Y:S01]  /*0dd0*/  ULDC UR6, c[0x0][0x14] ;  /* 0x0000050000067ab9 */ /* 0x000fe20000000800 */
[----:B------:R-:W-:-:S04]  /*0de0*/  UIMAD.WIDE.U32 UR4, UR4, UR5, URZ ;  /* 0x00000005040472a5 */ /* 0x000fc8000f8e003f */
[----:B------:R-:W-:Y:S02]  /*0df0*/  UIMAD.WIDE.U32 UR36, UR4, UR6, URZ ;  /* 0x00000006042472a5 */ /* 0x000fe4000f8e003f */
[----:B------:R-:W-:-:S04]  /*0e00*/  UIMAD UR42, UR5, UR6, URZ ;  /* 0x00000006052a72a4 */ /* 0x000fc8000f8e023f */
[----:B------:R-:W-:Y:S01]  /*0e10*/  UIADD3 UR42, UR37, UR42, URZ ;  /* 0x0000002a252a7290 */ /* 0x000fe2000fffe03f */
[----:B-1----:R-:W-:-:S04]  /*0e20*/  @P1 IMAD.WIDE.U32 R16, R17, UR9, R6 ;  /* 0x0000000911101c25 */ /* 0x002fc8000f8e0006 */
[----:B------:R-:W-:Y:S02]  /*0e30*/  @P1 IMAD.IADD R17, R17, 0x1, R15 ;  /* 0x0000000111111824 */ /* 0x000fe400078e020f */
[----:B--2---:R-:W-:-:S04]  /*0e40*/  @!P1 IMAD.WIDE.U32 R10, R6, R13, R10 ;  /* 0x0000000d060a9225 */ /* 0x004fc800078e000a */
[----:B------:R-:W-:Y:S02]  /*0e50*/  @!P1 IMAD.MOV.U32 R16, RZ, RZ, R10 ;  /* 0x000000ffff109224 */ /* 0x000fe400078e000a */
[----:B------:R-:W-:Y:S01]  /*0e60*/  @!P1 IMAD.MOV.U32 R17, RZ, RZ, R11 ;  /* 0x000000ffff119224 */ /* 0x000fe200078e000b */
[----:B------:R-:W-:Y:S06]  /*0e70*/  @!P2 BRA `(.L_x_11) ;  /* 0x00000000000ca947 */ /* 0x000fec0003800000 */
[----:B------:R-:W-:Y:S01]  /*0e80*/  UCGABAR_WAIT ;  /* 0x0000000000007dc7 */ /* 0x000fe20008000000 */
[----:B------:R-:W-:Y:S01]  /*0e90*/  CCTL.IVALL ;  /* 0x00000000ff00798f */ /* 0x000fe20002000000 */
[----:B------:R-:W-:Y:S05]  /*0ea0*/  BRA `(.L_x_12) ;  /* 0x0000000000047947 */ /* 0x000fea0003800000 */
.L_x_11:
[----:B------:R-:W-:Y:S06]  /*0eb0*/  BAR.SYNC.DEFER_BLOCKING 0x0 ;  /* 0x0000000000007b1d */ /* 0x000fec0000010000 */
.L_x_12:
[----:B------:R-:W1:Y:S01]  /*0ec0*/  S2UR UR41, SR_CgaCtaId ;  /* 0x00000000002979c3 */ /* 0x000e620000008800 */
[----:B------:R-:W-:Y:S04]  /*0ed0*/  BSSY B6, `(.L_x_13) ;  /* 0x000090b000067945 */ /* 0x000fe80003800000 */
[----:B------:R-:W-:Y:S05]  /*0ee0*/  @!P5 BRA `(.L_x_14) ;  /* 0x000000680000d947 */ /* 0x000fea0003800000 */
[----:B------:R-:W-:-:S13]  /*0ef0*/  ISETP.GT.U32.AND P0, PT, R8, 0x1, PT ;  /* 0x000000010800780c */ /* 0x000fda0003f04070 */
[----:B------:R-:W-:Y:S05]  /*0f00*/  @P0 BRA `(.L_x_15) ;  /* 0x00000090001c0947 */ /* 0x000fea0003800000 */
[----:B------:R-:W-:Y:S01]  /*0f10*/  ULDC.64 UR4, c[0x0][0x8f8] ;  /* 0x00023e0000047ab9 */ /* 0x000fe20000000a00 */
[----:B------:R-:W-:Y:S01]  /*0f20*/  UMOV UR47, 0xffffffff ;  /* 0xffffffff002f7882 */ /* 0x000fe20000000000 */
[----:B------:R-:W-:Y:S01]  /*0f30*/  ISETP.GE.U32.AND P0, PT, R16, UR4, PT ;  /* 0x0000000410007c0c */ /* 0x000fe2000bf06070 */
[----:B------:R-:W-:Y:S01]  /*0f40*/  IMAD.MOV.U32 R23, RZ, RZ, -0x1 ;  /* 0xffffffffff177424 */ /* 0x000fe200078e00ff */
[----:B------:R-:W-:Y:S01]  /*0f50*/  PRMT R58, RZ, 0x7610, R58 ;  /* 0x00007610ff3a7816 */ /* 0x000fe2000000003a */
[----:B------:R-:W-:Y:S01]  /*0f60*/  IMAD.MOV.U32 R64, RZ, RZ, -0x1 ;  /* 0xffffffffff407424 */ /* 0x000fe200078e00ff */
[----:B------:R-:W-:Y:S02]  /*0f70*/  ISETP.GE.U32.AND.EX P0, PT, R17, UR5, PT, P0 ;  /* 0x0000000511007c0c */ /* 0x000fe4000bf06100 */
[----:B------:R-:W-:-:S11]  /*0f80*/  PRMT R0, RZ, 0x7610, R0 ;  /* 0x00007610ff007816 */ /* 0x000fd60000000000 */
[----:B------:R-:W-:Y:S05]  /*0f90*/  @P0 BRA `(.L_x_16) ;  /* 0x00000004002c0947 */ /* 0x000fea0003800000 */
[----:B------:R-:W2:Y:S01]  /*0fa0*/  LDC.64 R20, c[0x0][0x8d0] ;  /* 0x00023400ff147b82 */ /* 0x000ea20000000a00 */
[----:B------:R-:W-:Y:S02]  /*0fb0*/  IMAD.MOV.U32 R4, RZ, RZ, R16 ;  /* 0x000000ffff047224 */ /* 0x000fe400078e0010 */
[----:B------:R-:W-:-:S05]  /*0fc0*/  IMAD.MOV.U32 R5, RZ, RZ, R17 ;  /* 0x000000ffff057224 */ /* 0x000fca00078e0011 */
[----:B------:R-:W3:Y:S08]  /*0fd0*/  LDC R0, c[0x0][0x8d8] ;  /* 0x00023600ff007b82 */ /* 0x000ef00000000800 */
[----:B------:R-:W4:Y:S01]  /*0fe0*/  LDC.64 R26, c[0x0][0x8c8] ;  /* 0x00023200ff1a7b82 */ /* 0x000f220000000a00 */
[----:B--2---:R-:W-:-:S04]  /*0ff0*/  ISETP.NE.U32.AND P0, PT, R20, RZ, PT ;  /* 0x000000ff1400720c */ /* 0x004fc80003f05070 */
[----:B------:R-:W-:-:S13]  /*1000*/  ISETP.NE.AND.EX P0, PT, R21, RZ, PT, P0 ;  /* 0x000000ff1500720c */ /* 0x000fda0003f05300 */
[----:B---34-:R-:W-:Y:S05]  /*1010*/  @!P0 BRA `(.L_x_17) ;  /* 0x0000000000288947 */ /* 0x018fea0003800000 */
[----:B------:R-:W2:Y:S02]  /*1020*/  LDC R13, c[0x0][0x8dc] ;  /* 0x00023700ff0d7b82 */ /* 0x000ea40000000800 */
[----:B--2---:R-:W-:-:S05]  /*1030*/  IADD3 R13, P0, R16, R13, RZ ;  /* 0x0000000d100d7210 */ /* 0x004fca0007f1e0ff */
[----:B------:R-:W-:-:S04]  /*1040*/  IMAD.X R15, RZ, RZ, R17, P0 ;  /* 0x000000ffff0f7224 */ /* 0x000fc800000e0611 */
[----:B------:R-:W-:-:S04]  /*1050*/  IMAD.WIDE.U32 R4, R15, R20, RZ ;  /* 0x000000140f047225 */ /* 0x000fc800078e00ff */
[----:B------:R-:W-:-:S04]  /*1060*/  IMAD.WIDE.U32 R10, P0, R13, R21, R4 ;  /* 0x000000150d0a7225 */ /* 0x000fc80007800004 */
[----:B------:R-:W-:-:S04]  /*1070*/  IMAD.WIDE.U32 R4, R13, R20, RZ ;  /* 0x000000140d047225 */ /* 0x000fc800078e00ff */
[----:B------:R-:W-:Y:S01]  /*1080*/  IMAD.X R13, RZ, RZ, RZ, P0 ;  /* 0x000000ffff0d7224 */ /* 0x000fe200000e06ff */
[----:B------:R-:W-:Y:S01]  /*1090*/  IADD3 RZ, P0, R5, R10, RZ ;  /* 0x0000000a05ff7210 */ /* 0x000fe20007f1e0ff */
[----:B------:R-:W-:-:S04]  /*10a0*/  IMAD.MOV.U32 R12, RZ, RZ, R11 ;  /* 0x000000ffff0c7224 */ /* 0x000fc800078e000b */
[----:B------:R-:W-:-:S08]  /*10b0*/  IMAD.WIDE.U32.X R4, R15, R21, R12, P0 ;  /* 0x000000150f047225 */ /* 0x000fd000000e040c */
.L_x_17:
[----:B------:R-:W2:Y:S01]  /*10c0*/  LDC.64 R28, c[0x0][0x8e8] ;  /* 0x00023a00ff1c7b82 */ /* 0x000ea20000000a00 */
[-CC-:B------:R-:W-:Y:S01]  /*10d0*/  SHF.R.U64 R25, R4, R0.reuse, R5.reuse ;  /* 0x0000000004197219 */ /* 0x180fe20000001205 */
[----:B------:R-:W-:Y:S01]  /*10e0*/  IMAD.MOV.U32 R30, RZ, RZ, 0x1 ;  /* 0x00000001ff1e7424 */ /* 0x000fe200078e00ff */
[----:B------:R-:W-:Y:S02]  /*10f0*/  SHF.R.U32.HI R0, RZ, R0, R5 ;  /* 0x00000000ff007219 */ /* 0x000fe40000011605 */
[----:B------:R-:W-:-:S03]  /*1100*/  IADD3 R7, P0, RZ, -R25, RZ ;  /* 0x80000019ff077210 */ /* 0x000fc60007f1e0ff */
[----:B------:R-:W3:Y:S02]  /*1110*/  LDC R8, c[0x0][0x8c0] ;  /* 0x00023000ff087b82 */ /* 0x000ee40000000800 */
[----:B------:R-:W-:-:S04]  /*1120*/  IMAD.X R5, RZ, RZ, ~R0, P0 ;  /* 0x000000ffff057224 */ /* 0x000fc800000e0e00 */
[-C--:B------:R-:W-:Y:S02]  /*1130*/  IMAD R0, R5, R26.reuse, RZ ;  /* 0x0000001a05007224 */ /* 0x080fe400078e02ff */
[----:B------:R-:W4:Y:S01]  /*1140*/  LDC R11, c[0x0][0x8b0] ;  /* 0x00022c00ff0b7b82 */ /* 0x000f220000000800 */
[----:B------:R-:W-:-:S04]  /*1150*/  IMAD.WIDE.U32 R4, R7, R26, R16 ;  /* 0x0000001a07047225 */ /* 0x000fc800078e0010 */
[----:B------:R-:W-:Y:S02]  /*1160*/  IMAD R7, R7, R27, R0 ;  /* 0x0000001b07077224 */ /* 0x000fe400078e0200 */
[----:B------:R-:W-:Y:S01]  /*1170*/  IMAD.MOV.U32 R0, RZ, RZ, -0x1 ;  /* 0xffffffffff007424 */ /* 0x000fe200078e00ff */
[----:B------:R-:W5:Y:S01]  /*1180*/  LDC R21, c[0x0][0x900] ;  /* 0x00024000ff157b82 */ /* 0x000f620000000800 */
[----:B------:R-:W-:Y:S01]  /*1190*/  IMAD.IADD R5, R5, 0x1, R7 ;  /* 0x0000000105057824 */ /* 0x000fe200078e0207 */
[----:B--2---:R-:W-:Y:S01]  /*11a0*/  ISETP.NE.U32.AND P0, PT, R28, RZ, PT ;  /* 0x000000ff1c00720c */ /* 0x004fe20003f05070 */
[----:B------:R-:W-:-:S03]  /*11b0*/  IMAD R26, R9, R24, R6 ;  /* 0x00000018091a7224 */ /* 0x000fc600078e0206 */
[----:B------:R-:W-:Y:S02]  /*11c0*/  ISETP.NE.AND.EX P0, PT, R29, RZ, PT, P0 ;  /* 0x000000ff1d00720c */ /* 0x000fe40003f05300 */
[----:B------:R-:W2:Y:S01]  /*11d0*/  LDC R15, c[0x0][0x8a8] ;  /* 0x00022a00ff0f7b82 */ /* 0x000ea20000000800 */
[-CC-:B---3--:R-:W-:Y:S02]  /*11e0*/  SHF.R.U64 R13, R4, R8.reuse, R5.reuse ;  /* 0x00000008040d7219 */ /* 0x188fe40000001205 */
[----:B------:R-:W-:-:S05]  /*11f0*/  SHF.R.U32.HI R4, RZ, R8, R5 ;  /* 0x00000008ff047219 */ /* 0x000fca0000011605 */
[----:B------:R-:W3:Y:S01]  /*1200*/  LDC R12, c[0x0][0x8f0] ;  /* 0x00023c00ff0c7b82 */ /* 0x000ee20000000800 */
[-CC-:B----4-:R-:W-:Y:S02]  /*1210*/  SHF.R.U64 R23, R13, R11.reuse, R4.reuse ;  /* 0x0000000b0d177219 */ /* 0x190fe40000001204 */
[----:B------:R-:W-:-:S05]  /*1220*/  SHF.R.U32.HI R4, RZ, R11, R4 ;  /* 0x0000000bff047219 */ /* 0x000fca0000011604 */
[----:B------:R-:W4:Y:S01]  /*1230*/  LDC R14, c[0x0][0x8e0] ;  /* 0x00023800ff0e7b82 */ /* 0x000f220000000800 */
[-CC-:B-----5:R-:W-:Y:S02]  /*1240*/  SHF.R.U64 R24, R23, R21.reuse, R4.reuse ;  /* 0x0000001517187219 */ /* 0x1a0fe40000001204 */
[-C--:B------:R-:W-:Y:S02]  /*1250*/  SHF.L.U32 R0, R0, R21.reuse, RZ ;  /* 0x0000001500007219 */ /* 0x080fe400000006ff */
[----:B------:R-:W-:Y:S01]  /*1260*/  SHF.R.U32.HI R5, RZ, R21, R4 ;  /* 0x00000015ff057219 */ /* 0x000fe20000011604 */
[----:B------:R-:W-:Y:S01]  /*1270*/  IMAD.MOV.U32 R4, RZ, RZ, R24 ;  /* 0x000000ffff047224 */ /* 0x000fe200078e0018 */
[----:B------:R-:W-:Y:S01]  /*1280*/  LOP3.LUT R10, RZ, R0, RZ, 0x33, !PT ;  /* 0x00000000ff0a7212 */ /* 0x000fe200078e33ff */
[----:B------:R-:W1:Y:S01]  /*1290*/  LDC R20, c[0x0][0x8b8] ;  /* 0x00022e00ff147b82 */ /* 0x000e620000000800 */
[----:B------:R-:W-:Y:S05]  /*12a0*/  @!P0 BRA `(.L_x_18) ;  /* 0x0000000000288947 */ /* 0x000fea0003800000 */
[----:B------:R-:W5:Y:S02]  /*12b0*/  LDC R9, c[0x0][0x8f4] ;  /* 0x00023d00ff097b82 */ /* 0x000f640000000800 */
[----:B-----5:R-:W-:-:S05]  /*12c0*/  IADD3 R9, P0, R24, R9, RZ ;  /* 0x0000000918097210 */ /* 0x020fca0007f1e0ff */
        /* <DEDUP_REMOVED lines=8> */
.L_x_18:
[----:B---3--:R-:W-:Y:S01]  /*1350*/  SHF.R.U64 R4, R4, R12, R5 ;  /* 0x0000000c04047219 */ /* 0x008fe20000001205 */
[----:B--2---:R-:W-:Y:S01]  /*1360*/  VIADD R6, R15, 0xffffffff ;  /* 0xffffffff0f067836 */ /* 0x004fe20000000000 */
[----:B------:R-:W-:Y:S02]  /*1370*/  SHF.L.U32 R0, R30, R21, RZ ;  /* 0x000000151e007219 */ /* 0x000fe400000006ff */
[----:B------:R-:W-:Y:S01]  /*1380*/  LOP3.LUT R5, R23, R10, RZ, 0xc0, !PT ;  /* 0x0000000a17057212 */ /* 0x000fe200078ec0ff */
[----:B------:R-:W-:Y:S01]  /*1390*/  IMAD.MOV R7, RZ, RZ, -R4 ;  /* 0x000000ffff077224 */ /* 0x000fe200078e0a04 */
[----:B------:R-:W-:Y:S02]  /*13a0*/  SEL R3, R3, R26, !P1 ;  /* 0x0000001a03037207 */ /* 0x000fe40004800000 */
[----:B------:R-:W-:Y:S01]  /*13b0*/  LOP3.LUT R6, R13, R6, RZ, 0xc0, !PT ;  /* 0x000000060d067212 */ /* 0x000fe200078ec0ff */
[----:B------:R-:W-:Y:S01]  /*13c0*/  IMAD R4, R0, R4, R5 ;  /* 0x0000000400047224 */ /* 0x000fe200078e0205 */
[----:B------:R-:W-:Y:S01]  /*13d0*/  R2UR UR47, R25 ;  /* 0x00000000192f72ca */ /* 0x000fe200000e0000 */
[----:B----4-:R-:W-:-:S02]  /*13e0*/  IMAD R0, R7, R14, R24 ;  /* 0x0000000e07007224 */ /* 0x010fc400078e0218 */
[----:B-1----:R-:W-:Y:S02]  /*13f0*/  IMAD R3, R4, R20, R3 ;  /* 0x0000001404037224 */ /* 0x002fe400078e0203 */
[----:B------:R-:W-:Y:S02]  /*1400*/  IMAD R0, R0, R15, R6 ;  /* 0x0000000f00007224 */ /* 0x000fe400078e0206 */
[----:B------:R-:W-:-:S03]  /*1410*/  IMAD.MOV.U32 R4, RZ, RZ, 0x1 ;  /* 0x00000001ff047424 */ /* 0x000fc600078e00ff */
[----:B------:R-:W-:Y:S02]  /*1420*/  SEL R64, R0, R3, !P1 ;  /* 0x0000000300407207 */ /* 0x000fe40004800000 */
[----:B------:R-:W-:Y:S02]  /*1430*/  SEL R23, R3, R0, !P1 ;  /* 0x0000000003177207 */ /* 0x000fe40004800000 */
[----:B------:R-:W-:-:S07]  /*1440*/  PRMT R0, R4, 0x7610, R0 ;  /* 0x0000761004007816 */ /* 0x000fce0000000000 */
.L_x_16:
[----:B------:R-:W-:-:S08]  /*1450*/  NOP ;  /* 0x0000000000007918 */ /* 0x000fd00000000000 */
[----:B------:R-:W2:Y:S02]  /*1460*/  USETMAXREG.TRY_ALLOC.CTAPOOL UP0, 0xe8 ;  /* 0x000000e8000079c8 */ /* 0x000ea40008000600 */
[----:B--2---:R-:W-:-:S13]  /*1470*/  PLOP3.LUT P0, PT, PT, PT, UP0, 0x80, 0x0 ;  /* 0x000000000000781c */ /* 0x004fda0003f0f008 */
[----:B------:R-:W-:Y:S05]  /*1480*/  @!P0 BRA `(.L_x_16) ;  /* 0xfffffffc00f08947 */ /* 0x000fea000383ffff */
[----:B------:R-:W-:Y:S02]  /*1490*/  ULDC.64 UR4, c[0x0][0x590] ;  /* 0x0001640000047ab9 */ /* 0x000fe40000000a00 */
[----:B------:R-:W-:Y:S02]  /*14a0*/  IMAD.U32 R80, RZ, RZ, UR4 ;  /* 0x00000004ff507e24 */ /* 0x000fe4000f8e00ff */
[----:B------:R-:W-:-:S03]  /*14b0*/  IMAD.U32 R82, RZ, RZ, UR5 ;  /* 0x00000005ff527e24 */ /* 0x000fc6000f8e00ff */
[----:B------:R-:W-:-:S04]  /*14c0*/  ISETP.NE.U32.AND P1, PT, R80, RZ, PT ;  /* 0x000000ff5000720c */ /* 0x000fc80003f25070 */
[----:B------:R-:W-:-:S13]  /*14d0*/  ISETP.NE.AND.EX P0, PT, R82, RZ, PT, P1 ;  /* 0x000000ff5200720c */ /* 0x000fda0003f05310 */
[----:B------:R-:W-:Y:S05]  /*14e0*/  @P0 BRA `(.L_x_19) ;  /* 0x00000000002c0947 */ /* 0x000fea0003800000 */
[----:B------:R-:W-:Y:S02]  /*14f0*/  ULDC.64 UR4, c[0x0][0x588] ;  /* 0x0001620000047ab9 */ /* 0x000fe40000000a00 */
[----:B------:R-:W-:-:S04]  /*1500*/  ISETP.NE.U32.AND P0, PT, RZ, UR4, PT ;  /* 0x00000004ff007c0c */ /* 0x000fc8000bf05070 */
[----:B------:R-:W-:-:S13]  /*1510*/  ISETP.NE.AND.EX P0, PT, RZ, UR5, PT, P0 ;  /* 0x00000005ff007c0c */ /* 0x000fda000bf05300 */
[----:B------:R-:W-:Y:S05]  /*1520*/  @!P0 BRA `(.L_x_20) ;  /* 0x0000000000108947 */ /* 0x000fea0003800000 */
[----:B------:R-:W2:Y:S02]  /*1530*/  LDC.64 R4, c[0x0][0x588] ;  /* 0x00016200ff047b82 */ /* 0x000ea40000000a00 */
[----:B--2---:R2:W5:Y:S01]  /*1540*/  LDG.E R59, desc[UR38][R4.64] ;  /* 0x00000026043b7981 */ /* 0x004562000c1e1900 */
[----:B------:R-:W-:Y:S01]  /*1550*/  IMAD.MOV.U32 R58, RZ, RZ, 0x1 ;  /* 0x00000001ff3a7424 */ /* 0x000fe200078e00ff */
[----:B------:R-:W-:Y:S06]  /*1560*/  BRA `(.L_x_19) ;  /* 0x00000000000c7947 */ /* 0x000fec0003800000 */
.L_x_20:
[----:B------:R-:W-:Y:S01]  /*1570*/  ULDC UR4, c[0x0][0x580] ;  /* 0x0001600000047ab9 */ /* 0x000fe20000000800 */
[----:B------:R-:W-:Y:S02]  /*1580*/  IMAD.MOV.U32 R58, RZ, RZ, 0x1 ;  /* 0x00000001ff3a7424 */ /* 0x000fe400078e00ff */
[----:B------:R-:W-:-:S07]  /*1590*/  IMAD.U32 R59, RZ, RZ, UR4 ;  /* 0x00000004ff3b7e24 */ /* 0x000fce000f8e00ff */
.L_x_19:
[----:B------:R-:W-:Y:S02]  /*15a0*/  ULDC.64 UR4, c[0x0][0x5b0] ;  /* 0x00016c0000047ab9 */ /* 0x000fe40000000a00 */
[----:B------:R-:W-:-:S04]  /*15b0*/  ISETP.NE.U32.AND P0, PT, RZ, UR4, PT ;  /* 0x00000004ff007c0c */ /* 0x000fc8000bf05070 */
[----:B------:R-:W-:-:S13]  /*15c0*/  ISETP.NE.AND.EX P0, PT, RZ, UR5, PT, P0 ;  /* 0x00000005ff007c0c */ /* 0x000fda000bf05300 */
[----:B------:R-:W-:Y:S05]  /*15d0*/  @P0 BRA `(.L_x_21) ;  /* 0x0000000000240947 */ /* 0x000fea0003800000 */
[----:B------:R-:W-:Y:S02]  /*15e0*/  ULDC.64 UR4, c[0x0][0x5a8] ;  /* 0x00016a0000047ab9 */ /* 0x000fe40000000a00 */
[----:B------:R-:W-:-:S04]  /*15f0*/  ISETP.NE.U32.AND P0, PT, RZ, UR4, PT ;  /* 0x00000004ff007c0c */ /* 0x000fc8000bf05070 */
[----:B------:R-:W-:-:S13]  /*1600*/  ISETP.NE.AND.EX P0, PT, RZ, UR5, PT, P0 ;  /* 0x00000005ff007c0c */ /* 0x000fda000bf05300 */
[----:B------:R-:W-:Y:S05]  /*1610*/  @!P0 BRA `(.L_x_22) ;  /* 0x00000000000c8947 */ /* 0x000fea0003800000 */
[----:B------:R-:W3:Y:S02]  /*1620*/  LDC.64 R62, c[0x0][0x5a8] ;  /* 0x00016a00ff3e7b82 */ /* 0x000ee40000000a00 */
[----:B---3--:R3:W5:Y:S01]  /*1630*/  LDG.E R62, desc[UR38][R62.64] ;  /* 0x000000263e3e7981 */ /* 0x008762000c1e1900 */
[----:B------:R-:W-:Y:S05]  /*1640*/  BRA `(.L_x_21) ;  /* 0x0000000000087947 */ /* 0x000fea0003800000 */
.L_x_22:
[----:B------:R-:W-:Y:S02]  /*1650*/  ULDC UR4, c[0x0][0x5a0] ;  /* 0x0001680000047ab9 */ /* 0x000fe40000000800 */
[----:B------:R-:W-:-:S07]  /*1660*/  IMAD.U32 R62, RZ, RZ, UR4 ;  /* 0x00000004ff3e7e24 */ /* 0x000fce000f8e00ff */
.L_x_21:
[----:B------:R-:W-:Y:S01]  /*1670*/  LOP3.LUT P2, RZ, R0, 0xff, RZ, 0xc0, !PT ;  /* 0x000000ff00ff7812 */ /* 0x000fe2000784c0ff */
[----:B------:R-:W-:Y:S01]  /*1680*/  UMOV UR40, URZ ;  /* 0x0000003f00287c82 */ /* 0x000fe20008000000 */
[----:B------:R-:W-:-:S11]  /*1690*/  PLOP3.LUT P0, PT, PT, PT, PT, 0x80, 0x0 ;  /* 0x000000000000781c */ /* 0x000fd60003f0f070 */
[----:B------:R-:W-:Y:S05]  /*16a0*/  @!P2 BRA `(.L_x_23) ;  /* 0x0000005c0078a947 */ /* 0x000fea0003800000 */
[----:B------:R-:W4:Y:S01]  /*16b0*/  LDC R0, c[0x0][0x28c] ;  /* 0x0000a300ff007b82 */ /* 0x000f220000000800 */
[----:B------:R-:W-:Y:S01]  /*16c0*/  LOP3.LUT R75, R22, 0x1, RZ, 0xfc, !PT ;  /* 0x00000001164b7812 */ /* 0x000fe200078efcff */
[----:B------:R-:W-:Y:S01]  /*16d0*/  IMAD.MOV.U32 R60, RZ, RZ, RZ ;  /* 0x000000ffff3c7224 */ /* 0x000fe200078e00ff */
[----:B------:R-:W-:Y:S01]  /*16e0*/  LOP3.LUT R77, R19, 0x1, RZ, 0xfc, !PT ;  /* 0x00000001134d7812 */ /* 0x000fe200078efcff */
[----:B------:R-:W-:Y:S01]  /*16f0*/  ULDC.64 UR54, c[0x0][0x198] ;  /* 0x0000660000367ab9 */ /* 0x000fe20000000a00 */
[----:B------:R-:W-:Y:S01]  /*1700*/  UMOV UR50, 0x1 ;  /* 0x0000000100327882 */ /* 0x000fe20000000000 */
[----:B------:R-:W-:Y:S01]  /*1710*/  UMOV UR43, URZ ;  /* 0x0000003f002b7c82 */ /* 0x000fe20008000000 */
[----:B------:R-:W-:Y:S01]  /*1720*/  UMOV UR48, URZ ;  /* 0x0000003f00307c82 */ /* 0x000fe20008000000 */
[----:B------:R-:W-:Y:S01]  /*1730*/  UMOV UR40, URZ ;  /* 0x0000003f00287c82 */ /* 0x000fe20008000000 */
[----:B------:R-:W-:Y:S01]  /*1740*/  UMOV UR49, URZ ;  /* 0x0000003f00317c82 */ /* 0x000fe20008000000 */
[----:B----4-:R-:W-:-:S05]  /*1750*/  VIADD R0, R0, 0x3f ;  /* 0x0000003f00007836 */ /* 0x010fca0000000000 */
[----:B------:R-:W-:-:S04]  /*1760*/  SHF.R.S32.HI R3, RZ, 0x1f, R0 ;  /* 0x0000001fff037819 */ /* 0x000fc80000011400 */
[----:B------:R-:W-:-:S04]  /*1770*/  LEA.HI R3, R3, R0, RZ, 0x6 ;  /* 0x0000000003037211 */ /* 0x000fc800078f30ff */
[----:B------:R-:W-:-:S07]  /*1780*/  SHF.R.S32.HI R61, RZ, 0x6, R3 ;  /* 0x00000006ff3d7819 */ /* 0x000fce0000011403 */
.L_x_77:
[----:B------:R-:W-:Y:S01]  /*1790*/  LOP3.LUT R0, R18, 0x80, RZ, 0xc0, !PT ;  /* 0x0000008012007812 */ /* 0x000fe200078ec0ff */
[----:B------:R-:W4:Y:S01]  /*17a0*/  S2UR UR51, SR_CgaCtaId ;  /* 0x00000000003379c3 */ /* 0x000f220000008800 */
[----:B------:R-:W-:Y:S02]  /*17b0*/  UMOV UR52, 0x400 ;  /* 0x0000040000347882 */ /* 0x000fe40000000000 */
[----:B------:R-:W-:-:S06]  /*17c0*/  SHF.R.U32.HI R0, RZ, 0x7, R0 ;  /* 0x00000007ff007819 */ /* 0x000fcc0000011600 */
[----:B-1----:R-:W1:Y:S01]  /*17d0*/  SHFL.IDX PT, R0, R0, RZ, 0x1f ;  /* 0x00001fff00007589 */ /* 0x002e6200000e0000 */
[----:B----4-:R-:W-:Y:S01]  /*17e0*/  ULEA UR52, UR51, UR52, 0x18 ;  /* 0x0000003433347291 */ /* 0x010fe2000f8ec03f */
[----:B-1----:R-:W-:-:S13]  /*17f0*/  R2UR UR4, R0 ;  /* 0x00000000000472ca */ /* 0x002fda00000e0000 */
[----:B------:R-:W-:-:S04]  /*1800*/  ULEA.HI UR5, UR4, UR4, URZ, 0x1 ;  /* 0x0000000404057291 */ /* 0x000fc8000f8f083f */
[----:B------:R-:W-:-:S04]  /*1810*/  ULOP3.LUT UR5, UR5, 0x7fffe, URZ, 0xc0, !UPT ;  /* 0x0007fffe05057892 */ /* 0x000fc8000f8ec03f */
[----:B------:R-:W-:-:S03]  /*1820*/  UIADD3 UR5, UR4, -UR5, URZ ;  /* 0x8000000504057290 */ /* 0x000fc6000fffe03f */
[----:B------:R-:W-:Y:S01]  /*1830*/  ULDC UR4, c[0x0][0x28c] ;  /* 0x0000a30000047ab9 */ /* 0x000fe20000000800 */
[----:B------:R-:W-:Y:S01]  /*1840*/  ULEA UR5, UR5, UR52, 0xd ;  /* 0x0000003405057291 */ /* 0x000fe2000f8e683f */
[----:B------:R-:W-:-:S03]  /*1850*/  ISETP.LT.AND P0, PT, RZ, UR4, PT ;  /* 0x00000004ff007c0c */ /* 0x000fc6000bf01270 */
[----:B------:R-:W-:-:S04]  /*1860*/  UIADD3 UR5, UR5, 0x6400, URZ ;  /* 0x0000640005057890 */ /* 0x000fc8000fffe03f */
[----:B------:R-:W-:-:S04]  /*1870*/  USHF.R.U32.HI UR5, URZ, 0x4, UR5 ;  /* 0x000000043f057899 */ /* 0x000fc80008011605 */
[----:B------:R-:W-:-:S04]  /*1880*/  ULOP3.LUT UR5, UR5, 0x3fff, URZ, 0xc0, !UPT ;  /* 0x00003fff05057892 */ /* 0x000fc8000f8ec03f */
[----:B------:R-:W-:Y:S01]  /*1890*/  ULOP3.LUT UR44, UR5, 0x10000, URZ, 0xfc, !UPT ;  /* 0x00010000052c7892 */ /* 0x000fe2000f8efc3f */
[----:B------:R-:W-:Y:S11]  /*18a0*/  @P0 BRA `(.L_x_24) ;  /* 0x0000000000400947 */ /* 0x000ff60003800000 */
[----:B------:R-:W-:Y:S01]  /*18b0*/  MOV R0, 0x0 ;  /* 0x0000000000007802 */ /* 0x000fe20000000f00 */
[----:B------:R-:W-:Y:S01]  /*18c0*/  ULDC.64 UR4, c[0x4][0x70] ;  /* 0x01001c0000047ab9 */ /* 0x000fe20000000a00 */
[----:B------:R-:W-:Y:S01]  /*18d0*/  ULDC.64 UR6, c[0x4][0x8] ;  /* 0x0100020000067ab9 */ /* 0x000fe20000000a00 */
[----:B--2---:R-:W-:Y:S01]  /*18e0*/  IMAD.U32 R4, RZ, RZ, UR4 ;  /* 0x00000004ff047e24 */ /* 0x004fe2000f8e00ff */
[----:B------:R1:W2:Y:S01]  /*18f0*/  LDC.64 R14, c[0x4][R0] ;  /* 0x01000000000e7b82 */ /* 0x0002a20000000a00 */
[----:B------:R-:W-:Y:S01]  /*1900*/  IMAD.U32 R5, RZ, RZ, UR5 ;  /* 0x00000005ff057e24 */ /* 0x000fe2000f8e00ff */
[----:B------:R-:W-:Y:S01]  /*1910*/  ULDC.64 UR4, c[0x4][0x78] ;  /* 0x01001e0000047ab9 */ /* 0x000fe20000000a00 */
[----:B------:R-:W-:Y:S02]  /*1920*/  IMAD.U32 R10, RZ, RZ, UR6 ;  /* 0x00000006ff0a7e24 */ /* 0x000fe4000f8e00ff */
[----:B------:R-:W-:Y:S02]  /*1930*/  IMAD.U32 R6, RZ, RZ, UR4 ;  /* 0x00000004ff067e24 */ /* 0x000fe4000f8e00ff */
[----:B------:R-:W-:-:S02]  /*1940*/  IMAD.U32 R7, RZ, RZ, UR5 ;  /* 0x00000005ff077e24 */ /* 0x000fc4000f8e00ff */
[----:B------:R-:W-:Y:S02]  /*1950*/  IMAD.U32 R11, RZ, RZ, UR7 ;  /* 0x00000007ff0b7e24 */ /* 0x000fe4000f8e00ff */
[----:B------:R-:W-:Y:S02]  /*1960*/  IMAD.MOV.U32 R8, RZ, RZ, 0x1e1 ;  /* 0x000001e1ff087424 */ /* 0x000fe400078e00ff */
[----:B------:R-:W-:Y:S02]  /*1970*/  IMAD.MOV.U32 R12, RZ, RZ, 0x1 ;  /* 0x00000001ff0c7424 */ /* 0x000fe400078e00ff */
[----:B-1----:R-:W-:-:S07]  /*1980*/  IMAD.MOV.U32 R13, RZ, RZ, RZ ;  /* 0x000000ffff0d7224 */ /* 0x002fce00078e00ff */
[----:B------:R-:W-:-:S07]  /*1990*/  LEPC R20, `(.L_x_24) ;  /* 0x000000001014794e */ /* 0x000fce0000000000 */
[----:B--23-5:R-:W-:Y:S05]  /*19a0*/  CALL.ABS.NOINC R14 ;  /* 0x000000000e007343 */ /* 0x02cfea0003c00000 */
.L_x_24:
[----:B------:R-:W-:-:S13]  /*19b0*/  ISETP.NE.AND P0, PT, R75, 0x3, PT ;  /* 0x000000034b00780c */ /* 0x000fda0003f05270 */
[----:B------:R-:W-:Y:S05]  /*19c0*/  @!P0 BRA `(.L_x_25) ;  /* 0x0000000000048947 */ /* 0x000fea0003800000 */
[----:B------:R-:W-:Y:S01]  /*19d0*/  BPT.TRAP 0x1 ;  /* 0x000000040000795c */ /* 0x000fe20000300000 */
.L_x_25:
[----:B--2---:R-:W-:Y:S01]  /*19e0*/  IMAD.U32 R4, RZ, RZ, UR48 ;  /* 0x00000030ff047e24 */ /* 0x004fe2000f8e00ff */
[----:B------:R-:W-:-:S04]  /*19f0*/  SHF.L.U32 R3, R60, 0x1f, RZ ;  /* 0x0000001f3c037819 */ /* 0x000fc800000006ff */
[----:B------:R-:W-:-:S04]  /*1a00*/  LEA R4, R4, UR52, 0x3 ;  /* 0x0000003404047c11 */ /* 0x000fc8000f8e18ff */
[----:B------:R1:W2:Y:S01]  /*1a10*/  SYNCS.PHASECHK.TRANS64.TRYWAIT P1, [R4+URZ], R3 ;  /* 0x00000003040075a7 */ /* 0x0002a2000802017f */
[----:B------:R-:W-:Y:S05]  /*1a20*/  @!P0 BRA `(.L_x_26) ;  /* 0x0000000000048947 */ /* 0x000fea0003800000 */
[----:B------:R-:W-:Y:S01]  /*1a30*/  BPT.TRAP 0x1 ;  /* 0x000000040000795c */ /* 0x000fe20000300000 */
.L_x_26:
[----:B------:R-:W-:-:S05]  /*1a40*/  VIMNMX R0, R61, 0x1, PT ;  /* 0x000000013d007848 */ /* 0x000fca0003fe0100 */
[----:B------:R-:W-:-:S05]  /*1a50*/  IMAD.IADD R0, R61, 0x1, -R0 ;  /* 0x000000013d007824 */ /* 0x000fca00078e0a00 */
[----:B------:R-:W-:Y:S01]  /*1a60*/  ISETP.GE.AND P2, PT, R0, 0x1, PT ;  /* 0x000000010000780c */ /* 0x000fe20003f46270 */
[----:B--2---:R-:W-:-:S12]  /*1a70*/  @P1 BRA `(.L_x_27) ;  /* 0x0000000000081947 */ /* 0x004fd80003800000 */
[----:B------:R-:W2:Y:S02]  /*1a80*/  SYNCS.PHASECHK.TRANS64.TRYWAIT P1, [R4+URZ], R3 ;  /* 0x00000003040075a7 */ /* 0x000ea4000802017f */
[----:B--2---:R-:W-:Y:S05]  /*1a90*/  @!P1 BRA `(.L_x_28) ;  /* 0x0000008400409947 */ /* 0x004fea0003800000 */
.L_x_27:
[----:B------:R-:W-:Y:S05]  /*1aa0*/  WARPSYNC.ALL ;  /* 0x0000000000007948 */ /* 0x000fea0003800000 */
[----:B------:R-:W-:Y:S01]  /*1ab0*/  UIADD3 UR4, UR52, 0x26400, URZ ;  /* 0x0002640034047890 */ /* 0x000fe2000fffe03f */
[----:B------:R-:W-:Y:S01]  /*1ac0*/  WARPGROUP.ARRIVE ;  /* 0x00000000000079c5 */ /* 0x000fe20000000000 */
[----:B------:R-:W-:Y:S02]  /*1ad0*/  ULEA UR9, UR48, UR44, 0xa ;  /* 0x0000002c30097291 */ /* 0x000fe4000f8e503f */
[----:B------:R-:W-:Y:S01]  /*1ae0*/  USHF.R.U32.HI UR4, URZ, 0x4, UR4 ;  /* 0x000000043f047899 */ /* 0x000fe20008011604 */
[----:B------:R-:W-:Y:S01]  /*1af0*/  UMOV UR5, 0x40000040 ;  /* 0x4000004000057882 */ /* 0x000fe20000000000 */
[----:B------:R-:W-:-:S02]  /*1b00*/  UMOV UR7, 0x40000040 ;  /* 0x4000004000077882 */ /* 0x000fc40000000000 */
[----:B------:R-:W-:-:S04]  /*1b10*/  ULOP3.LUT UR4, UR4, 0x3fff, URZ, 0xc0, !UPT ;  /* 0x00003fff04047892 */ /* 0x000fc8000f8ec03f */
[----:B------:R-:W-:-:S03]  /*1b20*/  ULOP3.LUT UR8, UR4, 0x10000, URZ, 0xfc, !UPT ;  /* 0x0001000004087892 */ /* 0x000fc6000f8efc3f */
[----:B------:R-:W-:Y:S01]  /*1b30*/  UMOV UR4, UR9 ;  /* 0x0000000900047c82 */ /* 0x000fe20008000000 */
[----:B------:R-:W-:-:S07]  /*1b40*/  ULEA UR10, UR48, UR8, 0x9 ;  /* 0x00000008300a7291 */ /* 0x000fce000f8e483f */
[----:B------:R-:W-:Y:S02]  /*1b50*/  UMOV UR6, UR10 ;  /* 0x0000000a00067c82 */ /* 0x000fe40008000000 */
[----:B------:R-:W-:Y:S01]  /*1b60*/  HGMMA.64x64x16.F32 R24, gdesc[UR4], RZ, !UPT, gsb0 ;  /* 0x00e00000041879f0 */ /* 0x000fe2000c0008ff */
[----:B------:R-:W-:Y:S02]  /*1b70*/  UIADD3 UR4, UR9, 0x2, URZ ;  /* 0x0000000209047890 */ /* 0x000fe4000fffe03f */
[----:B------:R-:W-:Y:S01]  /*1b80*/  UIADD3 UR6, UR10, 0x2, URZ ;  /* 0x000000020a067890 */ /* 0x000fe2000fffe03f */
[----:B------:R-:W-:Y:S01]  /*1b90*/  UMOV UR5, 0x40000040 ;  /* 0x4000004000057882 */ /* 0x000fe20000000000 */
[----:B------:R-:W-:Y:S01]  /*1ba0*/  UMOV UR7, 0x40000040 ;  /* 0x4000004000077882 */ /* 0x000fe20000000000 */
[----:B------:R-:W-:Y:S02]  /*1bb0*/  WARPGROUP.DEPBAR.LE gsb0, 0x0 ;  /* 0x00008000000079c5 */ /* 0x000fe40000010000 */
[----:B------:R-:W-:-:S06]  /*1bc0*/  WARPGROUP.ARRIVE ;  /* 0x00000000000079c5 */ /* 0x000fcc0000000000 */
[----:B------:R-:W-:Y:S01]  /*1bd0*/  HGMMA.64x64x16.F32 R24, gdesc[UR4], R24, gsb0 ;  /* 0x00e00000041879f0 */ /* 0x000fe20008000818 */
        /* <DEDUP_REMOVED lines=13> */
[----:B------:R-:W-:Y:S03]  /*1cb0*/  HGMMA.64x64x16.F32 R24, gdesc[UR4], R24, gsb0 ;  /* 0x00e00000041879f0 */ /* 0x000fe60008000818 */
[----:B------:R-:W-:Y:S02]  /*1cc0*/  WARPGROUP.DEPBAR.LE gsb0, 0x0 ;  /* 0x00008000000079c5 */ /* 0x000fe40000010000 */
[----:B------:R-:W-:Y:S05]  /*1cd0*/  @!P2 BRA `(.L_x_29) ;  /* 0x00000004000ca947 */ /* 0x000fea0003800000 */
[----:B------:R-:W-:Y:S02]  /*1ce0*/  UIADD3 UR4, UR48, 0x1, URZ ;  /* 0x0000000130047890 */ /* 0x000fe4000fffe03f */
[----:B-12---:R-:W-:Y:S02]  /*1cf0*/  IMAD.U32 R3, RZ, RZ, UR48 ;  /* 0x00000030ff037e24 */ /* 0x006fe4000f8e00ff */
[----:B------:R-:W-:-:S04]  /*1d00*/  UISETP.NE.AND UP0, UPT, UR4, 0x8, UPT ;  /* 0x000000080400788c */ /* 0x000fc8000bf05270 */
[----:B------:R-:W-:Y:S02]  /*1d10*/  USEL UR5, URZ, 0x1, UP0 ;  /* 0x000000013f057887 */ /* 0x000fe40008000000 */
[----:B------:R-:W-:-:S04]  /*1d20*/  USEL UR9, UR4, URZ, UP0 ;  /* 0x0000003f04097287 */ /* 0x000fc80008000000 */
[----:B------:R-:W-:-:S08]  /*1d30*/  LOP3.LUT R6, R60, UR5, RZ, 0x3c, !PT ;  /* 0x000000053c067c12 */ /* 0x000fd0000f8e3cff */
.L_x_36:
[----:B------:R-:W-:Y:S05]  /*1d40*/  @!P0 BRA `(.L_x_30) ;  /* 0x0000000000048947 */ /* 0x000fea0003800000 */
[----:B------:R-:W-:Y:S01]  /*1d50*/  BPT.TRAP 0x1 ;  /* 0x000000040000795c */ /* 0x000fe20000300000 */
.L_x_30:
[----:B------:R-:W-:Y:S01]  /*1d60*/  ULEA UR4, UR9, UR52, 0x3 ;  /* 0x0000003409047291 */ /* 0x000fe2000f8e183f */
[----:B------:R-:W-:-:S08]  /*1d70*/  SHF.L.U32 R4, R6, 0x1f, RZ ;  /* 0x0000001f06047819 */ /* 0x000fd000000006ff */
[----:B------:R1:W2:Y:S01]  /*1d80*/  SYNCS.PHASECHK.TRANS64.TRYWAIT P1, [UR4], R4 ;  /* 0x00000004ff0075a7 */ /* 0x0002a20008020144 */
[----:B------:R-:W-:Y:S05]  /*1d90*/  @!P0 BRA `(.L_x_31) ;  /* 0x0000000000048947 */ /* 0x000fea0003800000 */
[----:B------:R-:W-:Y:S01]  /*1da0*/  BPT.TRAP 0x1 ;  /* 0x000000040000795c */ /* 0x000fe20000300000 */
.L_x_31:
[----:B--2---:R-:W-:Y:S05]  /*1db0*/  @P1 BRA `(.L_x_32) ;  /* 0x0000000000081947 */ /* 0x004fea0003800000 */
[----:B------:R-:W2:Y:S02]  /*1dc0*/  SYNCS.PHASECHK.TRANS64.TRYWAIT P1, [UR4], R4 ;  /* 0x00000004ff0075a7 */ /* 0x000ea40008020144 */
[----:B--2---:R-:W-:Y:S05]  /*1dd0*/  @!P1 BRA `(.L_x_33) ;  /* 0x0000008000849947 */ /* 0x004fea0003800000 */
.L_x_32:
[----:B------:R-:W-:Y:S01]  /*1de0*/  ULEA UR10, UR9, UR44, 0xa ;  /* 0x0000002c090a7291 */ /* 0x000fe2000f8e503f */
[----:B------:R-:W-:Y:S01]  /*1df0*/  WARPGROUP.ARRIVE ;  /* 0x00000000000079c5 */ /* 0x000fe20000000000 */
[----:B------:R-:W-:Y:S01]  /*1e00*/  ULEA UR11, UR9, UR8, 0x9 ;  /* 0x00000008090b7291 */ /* 0x000fe2000f8e483f */
[----:B------:R-:W-:Y:S01]  /*1e10*/  UMOV UR5, 0x40000040 ;  /* 0x4000004000057882 */ /* 0x000fe20000000000 */
[----:B------:R-:W-:-:S03]  /*1e20*/  UMOV UR7, 0x40000040 ;  /* 0x4000004000077882 */ /* 0x000fc60000000000 */
[----:B------:R-:W-:Y:S02]  /*1e30*/  UMOV UR4, UR10 ;  /* 0x0000000a00047c82 */ /* 0x000fe40008000000 */
[----:B------:R-:W-:Y:S02]  /*1e40*/  UMOV UR6, UR11 ;  /* 0x0000000b00067c82 */ /* 0x000fe40008000000 */
[----:B------:R-:W-:Y:S01]  /*1e50*/  HGMMA.64x64x16.F32 R24, gdesc[UR4], R24, gsb0 ;  /* 0x00e00000041879f0 */ /* 0x000fe20008000818 */
[----:B------:R-:W-:Y:S02]  /*1e60*/  UIADD3 UR4, UR10, 0x2, URZ ;  /* 0x000000020a047890 */ /* 0x000fe4000fffe03f */
[----:B------:R-:W-:Y:S01]  /*1e70*/  UIADD3 UR6, UR11, 0x2, URZ ;  /* 0x000000020b067890 */ /* 0x000fe2000fffe03f */
[----:B------:R-:W-:Y:S01]  /*1e80*/  UMOV UR5, 0x40000040 ;  /* 0x4000004000057882 */ /* 0x000fe20000000000 */
[----:B------:R-:W-:Y:S01]  /*1e90*/  UMOV UR7, 0x40000040 ;  /* 0x4000004000077882 */ /* 0x000fe20000000000 */
[----:B------:R-:W-:-:S02]  /*1ea0*/  WARPGROUP.DEPBAR.LE gsb0, 0x0 ;  /* 0x00008000000079c5 */ /* 0x000fc40000010000 */
        /* <DEDUP_REMOVED lines=18> */
[----:B------:R-:W-:Y:S01]  /*1fd0*/  BPT.TRAP 0x1 ;  /* 0x000000040000795c */ /* 0x000fe20000300000 */
.L_x_34:
[----:B------:R-:W-:-:S13]  /*1fe0*/  ISETP.NE.AND P1, PT, R57, RZ, PT ;  /* 0x000000ff3900720c */ /* 0x000fda0003f25270 */
[----:B-12---:R-:W-:-:S05]  /*1ff0*/  @P1 LEA R4, R3, UR52, 0x3 ;  /* 0x0000003403041c11 */ /* 0x006fca000f8e18ff */
[----:B------:R-:W-:-:S05]  /*2000*/  @P1 VIADD R5, R4, 0x40 ;  /* 0x0000004004051836 */ /* 0x000fca0000000000 */
[----:B------:R-:W-:-:S04]  /*2010*/  @P1 PRMT R5, R56, 0x654, R5 ;  /* 0x0000065438051816 */ /* 0x000fc80000000005 */
[----:B------:R1:W-:Y:S01]  /*2020*/  @P1 SYNCS.ARRIVE.TRANS64.RED.A1T0 RZ, [R5+URZ], RZ ;  /* 0x000000ff05ff19a7 */ /* 0x0003e2000810043f */
[----:B------:R-:W-:-:S13]  /*2030*/  ISETP.GT.U32.AND P1, PT, R22, 0x1, PT ;  /* 0x000000011600780c */ /* 0x000fda0003f24070 */
[----:B-1----:R-:W-:Y:S05]  /*2040*/  @P1 BRA `(.L_x_35) ;  /* 0x0000000000041947 */ /* 0x002fea0003800000 */
[----:B------:R-:W-:Y:S01]  /*2050*/  BPT.TRAP 0x1 ;  /* 0x000000040000795c */ /* 0x000fe20000300000 */
.L_x_35:
[----:B------:R-:W-:Y:S01]  /*2060*/  UIADD3 UR9, UR9, 0x1, URZ ;  /* 0x0000000109097890 */ /* 0x000fe2000fffe03f */
[C---:B------:R-:W-:Y:S01]  /*2070*/  ISETP.GT.AND P2, PT, R0.reuse, 0x1, PT ;  /* 0x000000010000780c */ /* 0x040fe20003f44270 */
[----:B------:R-:W-:Y:S02]  /*2080*/  VIADD R3, R3, 0x1 ;  /* 0x0000000103037836 */ /* 0x000fe40000000000 */
[----:B------:R-:W-:Y:S01]  /*2090*/  UISETP.NE.AND UP0, UPT, UR9, 0x8, UPT ;  /* 0x000000080900788c */ /* 0x000fe2000bf05270 */
[----:B------:R-:W-:Y:S02]  /*20a0*/  VIADD R0, R0, 0xffffffff ;  /* 0xffffffff00007836 */ /* 0x000fe40000000000 */
[C---:B------:R-:W-:Y:S01]  /*20b0*/  ISETP.NE.AND P1, PT, R3.reuse, 0x8, PT ;  /* 0x000000080300780c */ /* 0x040fe20003f25270 */
[----:B------:R-:W-:Y:S02]  /*20c0*/  USEL UR4, URZ, 0x1, UP0 ;  /* 0x000000013f047887 */ /* 0x000fe40008000000 */
[----:B------:R-:W-:Y:S01]  /*20d0*/  USEL UR9, UR9, URZ, UP0 ;  /* 0x0000003f09097287 */ /* 0x000fe20008000000 */
[----:B------:R-:W-:-:S03]  /*20e0*/  SEL R3, R3, RZ, P1 ;  /* 0x000000ff03037207 */ /* 0x000fc60000800000 */
[----:B------:R-:W-:Y:S01]  /*20f0*/  LOP3.LUT R6, R6, UR4, RZ, 0x3c, !PT ;  /* 0x0000000406067c12 */ /* 0x000fe2000f8e3cff */
[----:B------:R-:W-:Y:S07]  /*2100*/  @P2 BRA `(.L_x_36) ;  /* 0xfffffffc000c2947 */ /* 0x000fee000383ffff */
.L_x_29:
[----:B------:R-:W4:Y:S02]  /*2110*/  LDC R0, c[0x0][0x28c] ;  /* 0x0000a300ff007b82 */ /* 0x000f240000000800 */
[----:B----4-:R-:W-:-:S13]  /*2120*/  ISETP.GE.AND P1, PT, R0, 0x1, PT ;  /* 0x000000010000780c */ /* 0x010fda0003f26270 */
[----:B------:R-:W-:Y:S05]  /*2130*/  @!P1 BRA `(.L_x_37) ;  /* 0x0000000000389947 */ /* 0x000fea0003800000 */
[----:B------:R-:W-:Y:S05]  /*2140*/  @!P0 BRA `(.L_x_38) ;  /* 0x0000000000048947 */ /* 0x000fea0003800000 */
[----:B------:R-:W-:Y:S01]  /*2150*/  BPT.TRAP 0x1 ;  /* 0x000000040000795c */ /* 0x000fe20000300000 */
.L_x_38:
[----:B------:R-:W-:Y:S01]  /*2160*/  ISETP.NE.AND P0, PT, R57, RZ, PT ;  /* 0x000000ff3900720c */ /* 0x000fe20003f05270 */
[----:B-12---:R-:W-:-:S12]  /*2170*/  IMAD.U32 R3, RZ, RZ, UR52 ;  /* 0x00000034ff037e24 */ /* 0x006fd8000f8e00ff */
[----:B------:R-:W-:-:S04]  /*2180*/  @P0 VIMNMX R0, R61, 0x1, PT ;  /* 0x000000013d000848 */ /* 0x000fc80003fe0100 */
[----:B------:R-:W-:-:S05]  /*2190*/  @P0 IADD3 R0, R61, UR48, -R0 ;  /* 0x000000303d000c10 */ /* 0x000fca000fffe800 */
[----:B------:R-:W-:-:S05]  /*21a0*/  @P0 IMAD.SHL.U32 R0, R0, 0x8, RZ ;  /* 0x0000000800000824 */ /* 0x000fca00078e00ff */
[----:B------:R-:W-:-:S04]  /*21b0*/  @P0 LOP3.LUT R0, R0, 0x38, RZ, 0xc0, !PT ;  /* 0x0000003800000812 */ /* 0x000fc800078ec0ff */
[----:B------:R-:W-:-:S04]  /*21c0*/  @P0 IADD3 R3, R3, 0x40, R0 ;  /* 0x0000004003030810 */ /* 0x000fc80007ffe000 */
[----:B------:R-:W-:-:S04]  /*21d0*/  @P0 PRMT R3, R56, 0x654, R3 ;  /* 0x0000065438030816 */ /* 0x000fc80000000003 */
[----:B------:R4:W-:Y:S01]  /*21e0*/  @P0 SYNCS.ARRIVE.TRANS64.RED.A1T0 RZ, [R3+URZ], RZ ;  /* 0x000000ff03ff09a7 */ /* 0x0009e2000810043f */
[----:B------:R-:W-:-:S13]  /*21f0*/  ISETP.GT.U32.AND P0, PT, R22, 0x1, PT ;  /* 0x000000011600780c */ /* 0x000fda0003f04070 */
[----:B----4-:R-:W-:Y:S05]  /*2200*/  @P0 BRA `(.L_x_37) ;  /* 0x0000000000040947 */ /* 0x010fea0003800000 */
[----:B------:R-:W-:Y:S01]  /*2210*/  BPT.TRAP 0x1 ;  /* 0x000000040000795c */ /* 0x000fe20000300000 */
.L_x_37:
[----:B------:R-:W-:Y:S01]  /*2220*/  UIADD3 UR4, UR52, 0x200, URZ ;  /* 0x0000020034047890 */ /* 0x000fe2000fffe03f */
[----:B------:R-:W-:Y:S02]  /*2230*/  R2UR UR46, R23 ;  /* 0x00000000172e72ca */ /* 0x000fe400000e0000 */
[----:B------:R-:W-:Y:S01]  /*2240*/  R2UR UR45, R64 ;  /* 0x00000000402d72ca */ /* 0x000fe200000e0000 */
[----:B------:R-:W-:-:S06]  /*2250*/  ULOP3.LUT UP0, URZ, UR4, 0x1bf, URZ, 0xc0, !UPT ;  /* 0x000001bf043f7892 */ /* 0x000fcc000f80c03f */
[----:B------:R-:W-:-:S04]  /*2260*/  PLOP3.LUT P0, PT, PT, PT, UP0, 0x80, 0x0 ;  /* 0x000000000000781c */ /* 0x000fc80003f0f008 */
[----:B------:R-:W-:Y:S02]  /*2270*/  USHF.L.U32 UR46, UR46, 0x7, URZ ;  /* 0x000000072e2e7899 */ /* 0x000fe4000800063f */
[----:B------:R-:W-:-:S07]  /*2280*/  USHF.L.U32 UR45, UR45, 0x6, URZ ;  /* 0x000000062d2d7899 */ /* 0x000fce000800063f */
[----:B------:R-:W-:Y:S05]  /*2290*/  @!P0 BRA `(.L_x_39) ;  /* 0x00000000007c8947 */ /* 0x000fea0003800000 */
[----:B------:R-:W-:Y:S01]  /*22a0*/  MOV R23, 0x0 ;  /* 0x0000000000177802 */ /* 0x000fe20000000f00 */
[----:B------:R-:W-:Y:S01]  /*22b0*/  ULDC.64 UR4, c[0x4][0x80] ;  /* 0x0100200000047ab9 */ /* 0x000fe20000000a00 */
[----:B------:R-:W-:Y:S01]  /*22c0*/  ULDC.64 UR6, c[0x4][0x10] ;  /* 0x0100040000067ab9 */ /* 0x000fe20000000a00 */
[----:B-12---:R-:W-:Y:S01]  /*22d0*/  IMAD.U32 R4, RZ, RZ, UR4 ;  /* 0x00000004ff047e24 */ /* 0x006fe2000f8e00ff */
        /* <DEDUP_REMOVED lines=12> */
.L_x_40:
[----:B------:R1:W2:Y:S01]  /*23a0*/  LDC.64 R14, c[0x4][R23] ;  /* 0x01000000170e7b82 */ /* 0x0002a20000000a00 */
[----:B------:R-:W-:Y:S01]  /*23b0*/  ULDC.64 UR4, c[0x4][0x80] ;  /* 0x0100200000047ab9 */ /* 0x000fe20000000a00 */
[----:B------:R-:W-:Y:S01]  /*23c0*/  ULDC.64 UR6, c[0x4][0x10] ;  /* 0x0100040000067ab9 */ /* 0x000fe20000000a00 */
[----:B------:R-:W-:Y:S02]  /*23d0*/  IMAD.U32 R4, RZ, RZ, UR4 ;  /* 0x00000004ff047e24 */ /* 0x000fe4000f8e00ff */
        /* <DEDUP_REMOVED lines=10> */
[----:B--2---:R-:W-:Y:S05]  /*2480*/  CALL.ABS.NOINC R14 ;  /* 0x000000000e007343 */ /* 0x004fea0003c00000 */
.L_x_39:
[----:B------:R-:W-:Y:S02]  /*2490*/  ULDC.64 UR4, c[0x0][0x590] ;  /* 0x0001640000047ab9 */ /* 0x000fe40000000a00 */
[----:B------:R-:W-:Y:S02]  /*24a0*/  IMAD.U32 R80, RZ, RZ, UR4 ;  /* 0x00000004ff507e24 */ /* 0x000fe4000f8e00ff */
[----:B------:R-:W-:-:S03]  /*24b0*/  IMAD.U32 R82, RZ, RZ, UR5 ;  /* 0x00000005ff527e24 */ /* 0x000fc6000f8e00ff */
[----:B------:R-:W-:-:S04]  /*24c0*/  ISETP.NE.U32.AND P2, PT, R80, RZ, PT ;  /* 0x000000ff5000720c */ /* 0x000fc80003f45070 */
[----:B------:R-:W-:-:S13]  /*24d0*/  ISETP.NE.AND.EX P2, PT, R82, RZ, PT, P2 ;  /* 0x000000ff5200720c */ /* 0x000fda0003f45320 */
[----:B------:R-:W-:Y:S05]  /*24e0*/  @!P2 BRA `(.L_x_41) ;  /* 0x000000000034a947 */ /* 0x000fea0003800000 */
[----:B------:R-:W-:Y:S02]  /*24f0*/  ULDC.64 UR4, c[0x0][0x588] ;  /* 0x0001620000047ab9 */ /* 0x000fe40000000a00 */
[----:B------:R-:W-:-:S04]  /*2500*/  ISETP.NE.U32.AND P0, PT, RZ, UR4, PT ;  /* 0x00000004ff007c0c */ /* 0x000fc8000bf05070 */
[----:B------:R-:W-:-:S13]  /*2510*/  ISETP.NE.AND.EX P0, PT, RZ, UR5, PT, P0 ;  /* 0x00000005ff007c0c */ /* 0x000fda000bf05300 */
[----:B------:R-:W-:Y:S05]  /*2520*/  @!P0 BRA `(.L_x_42) ;  /* 0x0000000000188947 */ /* 0x000fea0003800000 */
[----:B-12---:R-:W1:Y:S01]  /*2530*/  LDC.64 R4, c[0x0][0x588] ;  /* 0x00016200ff047b82 */ /* 0x006e620000000a00 */
[----:B------:R-:W-:-:S04]  /*2540*/  IMAD R3, R80, UR47, RZ ;  /* 0x0000002f50037c24 */ /* 0x000fc8000f8e02ff */
[----:B-1----:R-:W-:-:S05]  /*2550*/  IMAD.WIDE R4, R3, 0x4, R4 ;  /* 0x0000000403047825 */ /* 0x002fca00078e0204 */
[----:B-----5:R4:W5:Y:S01]  /*2560*/  LDG.E R59, desc[UR38][R4.64] ;  /* 0x00000026043b7981 */ /* 0x020962000c1e1900 */
[----:B------:R-:W-:Y:S01]  /*2570*/  IMAD.MOV.U32 R58, RZ, RZ, 0x1 ;  /* 0x00000001ff3a7424 */ /* 0x000fe200078e00ff */
[----:B------:R-:W-:Y:S06]  /*2580*/  BRA `(.L_x_41) ;  /* 0x00000000000c7947 */ /* 0x000fec0003800000 */
.L_x_42:
[----:B------:R-:W-:Y:S01]  /*2590*/  ULDC UR4, c[0x0][0x580] ;  /* 0x0001600000047ab9 */ /* 0x000fe20000000800 */
[----:B------:R-:W-:Y:S02]  /*25a0*/  IMAD.MOV.U32 R58, RZ, RZ, 0x1 ;  /* 0x00000001ff3a7424 */ /* 0x000fe400078e00ff */
[----:B-----5:R-:W-:-:S07]  /*25b0*/  IMAD.U32 R59, RZ, RZ, UR4 ;  /* 0x00000004ff3b7e24 */ /* 0x020fce000f8e00ff */
.L_x_41:
[----:B-12-4-:R-:W1:Y:S02]  /*25c0*/  LDC.64 R4, c[0x0][0x5b0] ;  /* 0x00016c00ff047b82 */ /* 0x016e640000000a00 */
[----:B-1----:R-:W-:-:S04]  /*25d0*/  ISETP.NE.U32.AND P0, PT, R4, RZ, PT ;  /* 0x000000ff0400720c */ /* 0x002fc80003f05070 */
[----:B------:R-:W-:-:S13]  /*25e0*/  ISETP.NE.AND.EX P0, PT, R5, RZ, PT, P0 ;  /* 0x000000ff0500720c */ /* 0x000fda0003f05300 */
[----:B------:R-:W-:Y:S05]  /*25f0*/  @!P0 BRA `(.L_x_43) ;  /* 0x00000000002c8947 */ /* 0x000fea0003800000 */
[----:B------:R-:W-:Y:S02]  /*2600*/  ULDC.64 UR4, c[0x0][0x5a8] ;  /* 0x00016a0000047ab9 */ /* 0x000fe40000000a00 */
[----:B------:R-:W-:-:S04]  /*2610*/  ISETP.NE.U32.AND P0, PT, RZ, UR4, PT ;  /* 0x00000004ff007c0c */ /* 0x000fc8000bf05070 */
[----:B------:R-:W-:-:S13]  /*2620*/  ISETP.NE.AND.EX P0, PT, RZ, UR5, PT, P0 ;  /* 0x00000005ff007c0c */ /* 0x000fda000bf05300 */
[----:B------:R-:W-:Y:S05]  /*2630*/  @!P0 BRA `(.L_x_44) ;  /* 0x0000000000148947 */ /* 0x000fea0003800000 */
[----:B---3-5:R-:W1:Y:S01]  /*2640*/  LDC.64 R62, c[0x0][0x5a8] ;  /* 0x00016a00ff3e7b82 */ /* 0x028e620000000a00 */
[----:B------:R-:W-:-:S04]  /*2650*/  IMAD R3, R4, UR47, RZ ;  /* 0x0000002f04037c24 */ /* 0x000fc8000f8e02ff */
[----:B-1----:R-:W-:-:S06]  /*2660*/  IMAD.WIDE R62, R3, 0x4, R62 ;  /* 0x00000004033e7825 */ /* 0x002fcc00078e023e */
[----:B------:R1:W5:Y:S01]  /*2670*/  LDG.E R62, desc[UR38][R62.64] ;  /* 0x000000263e3e7981 */ /* 0x000362000c1e1900 */
[----:B------:R-:W-:Y:S05]  /*2680*/  BRA `(.L_x_43) ;  /* 0x0000000000087947 */ /* 0x000fea0003800000 */
.L_x_44:
[----:B------:R-:W-:Y:S02]  /*2690*/  ULDC UR4, c[0x0][0x5a0] ;  /* 0x0001680000047ab9 */ /* 0x000fe40000000800 */
[----:B-----5:R-:W-:-:S07]  /*26a0*/  IMAD.U32 R62, RZ, RZ, UR4 ;  /* 0x00000004ff3e7e24 */ /* 0x020fce000f8e00ff */
.L_x_43:
[----:B------:R-:W-:Y:S01]  /*26b0*/  ULDC.64 UR4, c[0x0][0x588] ;  /* 0x0001620000047ab9 */ /* 0x000fe20000000a00 */
[----:B------:R-:W-:Y:S01]  /*26c0*/  ISETP.NE.U32.AND P1, PT, R80, RZ, PT ;  /* 0x000000ff5000720c */ /* 0x000fe20003f25070 */
[----:B------:R-:W-:Y:S02]  /*26d0*/  UISETP.NE.U32.AND UP0, UPT, UR4, URZ, UPT ;  /* 0x0000003f0400728c */ /* 0x000fe4000bf05070 */
[----:B------:R-:W-:Y:S02]  /*26e0*/  ISETP.NE.U32.AND P3, PT, RZ, UR4, PT ;  /* 0x00000004ff007c0c */ /* 0x000fe4000bf65070 */
[----:B------:R-:W-:Y:S01]  /*26f0*/  ISETP.NE.AND.EX P5, PT, R82, RZ, PT, P1 ;  /* 0x000000ff5200720c */ /* 0x000fe20003fa5310 */
[----:B------:R-:W-:Y:S02]  /*2700*/  UISETP.NE.AND.EX UP0, UPT, UR5, URZ, UPT, UP0 ;  /* 0x0000003f0500728c */ /* 0x000fe4000bf05300 */
[----:B------:R-:W-:Y:S02]  /*2710*/  ISETP.NE.AND.EX P3, PT, RZ, UR5, PT, P3 ;  /* 0x00000005ff007c0c */ /* 0x000fe4000bf65330 */
[----:B------:R-:W-:-:S02]  /*2720*/  PLOP3.LUT P0, PT, PT, PT, PT, 0x8, 0x0 ;  /* 0x000000000000781c */ /* 0x000fc40003f0e170 */
[----:B------:R-:W-:-:S04]  /*2730*/  PLOP3.LUT P4, PT, PT, PT, UP0, 0x80, 0x0 ;  /* 0x000000000000781c */ /* 0x000fc80003f8f008 */
[----:B------:R-:W-:-:S05]  /*2740*/  PLOP3.LUT P4, PT, P4, PT, PT, 0x8, 0x0 ;  /* 0x000000000000781c */ /* 0x000fca000278e170 */
[----:B------:R-:W-:Y:S08]  /*2750*/  @P3 BRA P5, `(.L_x_45) ;  /* 0x0000000000243947 */ /* 0x000ff00002800000 */
[----:B------:R-:W-:Y:S04]  /*2760*/  BSSY B0, `(.L_x_45) ;  /* 0x0000008000007945 */ /* 0x000fe80003800000 */
[----:B------:R-:W-:Y:S05]  /*2770*/  @!P2 BRA `(.L_x_46) ;  /* 0x000000000014a947 */ /* 0x000fea0003800000 */
[----:B------:R-:W-:Y:S02]  /*2780*/  LOP3.LUT P3, RZ, R58, 0xff, RZ, 0xc0, !PT ;  /* 0x000000ff3aff7812 */ /* 0x000fe4000786c0ff */
[----:B------:R-:W-:-:S11]  /*2790*/  PLOP3.LUT P0, PT, P4, PT, PT, 0x80, 0x0 ;  /* 0x000000000000781c */ /* 0x000fd6000270f070 */
[----:B------:R-:W-:Y:S05]  /*27a0*/  @!P3 BRA `(.L_x_47) ;  /* 0x00000000000cb947 */ /* 0x000fea0003800000 */
[----:B-----5:R-:W-:Y:S01]  /*27b0*/  FSETP.EQ.AND P0, PT, R59, RZ, PT ;  /* 0x000000ff3b00720b */ /* 0x020fe20003f02000 */
[----:B------:R-:W-:-:S12]  /*27c0*/  BRA `(.L_x_47) ;  /* 0x0000000000047947 */ /* 0x000fd80003800000 */
.L_x_46:
[----:B-----5:R-:W-:-:S13]  /*27d0*/  FSETP.EQ.AND P0, PT, R59, RZ, PT ;  /* 0x000000ff3b00720b */ /* 0x020fda0003f02000 */
.L_x_47:
[----:B------:R-:W-:Y:S05]  /*27e0*/  BSYNC B0 ;  /* 0x0000000000007941 */ /* 0x000fea0003800000 */
.L_x_45:
[----:B------:R-:W-:Y:S04]  /*27f0*/  BSSY B0, `(.L_x_48) ;  /* 0x0000007000007945 */ /* 0x000fe80003800000 */
[----:B------:R-:W-:Y:S05]  /*2800*/  @!P2 BRA `(.L_x_49) ;  /* 0x000000000010a947 */ /* 0x000fea0003800000 */
[----:B------:R-:W-:-:S13]  /*2810*/  LOP3.LUT P2, RZ, R58, 0xff, RZ, 0xc0, !PT ;  /* 0x000000ff3aff7812 */ /* 0x000fda000784c0ff */
[----:B------:R-:W-:Y:S05]  /*2820*/  @!P2 BRA `(.L_x_50) ;  /* 0x00000000000ca947 */ /* 0x000fea0003800000 */
[----:B-----5:R-:W-:Y:S01]  /*2830*/  FSETP.EQ.AND P4, PT, R59, RZ, PT ;  /* 0x000000ff3b00720b */ /* 0x020fe20003f82000 */
[----:B------:R-:W-:-:S12]  /*2840*/  BRA `(.L_x_50) ;  /* 0x0000000000047947 */ /* 0x000fd80003800000 */
.L_x_49:
[----:B-----5:R-:W-:-:S13]  /*2850*/  FSETP.EQ.AND P4, PT, R59, RZ, PT ;  /* 0x000000ff3b00720b */ /* 0x020fda0003f82000 */
.L_x_50:
[----:B------:R-:W-:Y:S05]  /*2860*/  BSYNC B0 ;  /* 0x0000000000007941 */ /* 0x000fea0003800000 */
.L_x_48:
[----:B------:R-:W-:Y:S01]  /*2870*/  ULOP3.LUT UR4, UR50, 0x1, URZ, 0x3c, !UPT ;  /* 0x0000000132047892 */ /* 0x000fe2000f8e3c3f */
[----:B------:R-:W-:Y:S01]  /*2880*/  BSSY B0, `(.L_x_51) ;  /* 0x0000030000007945 */ /* 0x000fe20003800000 */
[----:B------:R-:W-:Y:S01]  /*2890*/  IMAD.U32 R23, RZ, RZ, UR49 ;  /* 0x00000031ff177e24 */ /* 0x000fe2000f8e00ff */
[----:B------:R-:W-:Y:S02]  /*28a0*/  CS2R R6, SRZ ;  /* 0x0000000000067805 */ /* 0x000fe4000001ff00 */
[----:B------:R-:W-:Y:S02]  /*28b0*/  CS2R R4, SRZ ;  /* 0x0000000000047805 */ /* 0x000fe4000001ff00 */
[----:B------:R-:W-:Y:S01]  /*28c0*/  CS2R R10, SRZ ;  /* 0x00000000000a7805 */ /* 0x000fe2000001ff00 */
[----:B------:R-:W-:Y:S01]  /*28d0*/  IMAD.U32 R14, RZ, RZ, UR4 ;  /* 0x00000004ff0e7e24 */ /* 0x000fe2000f8e00ff */
[----:B------:R-:W-:Y:S01]  /*28e0*/  CS2R R8, SRZ ;  /* 0x0000000000087805 */ /* 0x000fe2000001ff00 */
[----:B------:R-:W-:Y:S06]  /*28f0*/  @P0 BRA `(.L_x_52) ;  /* 0x0000000000a00947 */ /* 0x000fec0003800000 */
[----:B------:R-:W-:-:S13]  /*2900*/  ISETP.NE.AND P2, PT, R77, 0x3, PT ;  /* 0x000000034d00780c */ /* 0x000fda0003f45270 */
[----:B------:R-:W-:Y:S05]  /*2910*/  @!P2 BRA `(.L_x_53) ;  /* 0x000000000004a947 */ /* 0x000fea0003800000 */
[----:B------:R-:W-:Y:S01]  /*2920*/  BPT.TRAP 0x1 ;  /* 0x000000040000795c */ /* 0x000fe20000300000 */
.L_x_53:
[----:B------:R-:W-:Y:S01]  /*2930*/  IMAD.U32 R3, RZ, RZ, UR49 ;  /* 0x00000031ff037e24 */ /* 0x000fe2000f8e00ff */
[----:B------:R-:W-:Y:S02]  /*2940*/  SHF.L.U32 R0, R14, 0x1f, RZ ;  /* 0x0000001f0e007819 */ /* 0x000fe400000006ff */
[----:B------:R-:W-:Y:S02]  /*2950*/  CS2R R6, SRZ ;  /* 0x0000000000067805 */ /* 0x000fe4000001ff00 */
[----:B------:R-:W-:-:S04]  /*2960*/  LEA R3, R3, UR52, 0x3 ;  /* 0x0000003403037c11 */ /* 0x000fc8000f8e18ff */
[----:B------:R-:W2:Y:S02]  /*2970*/  SYNCS.PHASECHK.TRANS64.TRYWAIT P2, [R3+URZ+0x80], R0 ;  /* 0x00008000030075a7 */ /* 0x000ea4000804017f */
[----:B--2---:R-:W-:Y:S05]  /*2980*/  @!P2 BRA `(.L_x_54) ;  /* 0x0000007400b0a947 */ /* 0x004fea0003800000 */
.L_x_140:
[----:B------:R-:W-:Y:S02]  /*2990*/  CS2R R4, SRZ ;  /* 0x0000000000047805 */ /* 0x000fe4000001ff00 */
[----:B------:R-:W-:Y:S02]  /*29a0*/  CS2R R10, SRZ ;  /* 0x00000000000a7805 */ /* 0x000fe4000001ff00 */
[----:B------:R-:W-:Y:S01]  /*29b0*/  CS2R R8, SRZ ;  /* 0x0000000000087805 */ /* 0x000fe2000001ff00 */
[----:B------:R-:W-:Y:S06]  /*29c0*/  @P4 BRA `(.L_x_55) ;  /* 0x0000000000544947 */ /* 0x000fec0003800000 */
[C---:B--2---:R-:W-:Y:S01]  /*29d0*/  IMAD.SHL.U32 R0, R18.reuse, 0x10, RZ ;  /* 0x0000001012007824 */ /* 0x044fe200078e00ff */
[----:B------:R-:W-:Y:S01]  /*29e0*/  SHF.R.U32.HI R5, RZ, 0x1, R18 ;  /* 0x00000001ff057819 */ /* 0x000fe20000011612 */
[C---:B------:R-:W-:Y:S01]  /*29f0*/  IMAD.SHL.U32 R3, R18.reuse, 0x20, RZ ;  /* 0x0000002012037824 */ /* 0x040fe200078e00ff */
[C---:B------:R-:W-:Y:S01]  /*2a00*/  LOP3.LUT P2, RZ, R18.reuse, 0x4, RZ, 0xc0, !PT ;  /* 0x0000000412ff7812 */ /* 0x040fe2000784c0ff */
[----:B------:R-:W-:Y:S01]  /*2a10*/  IMAD.SHL.U32 R7, R18, 0x4, RZ ;  /* 0x0000000412077824 */ /* 0x000fe200078e00ff */
[----:B------:R-:W-:Y:S01]  /*2a20*/  LOP3.LUT R0, R0, 0xe00, RZ, 0xc0, !PT ;  /* 0x00000e0000007812 */ /* 0x000fe200078ec0ff */
[----:B------:R-:W-:Y:S05]  /*2a30*/  WARPSYNC.ALL ;  /* 0x0000000000007948 */ /* 0x000fea0003800000 */
[----:B------:R-:W-:-:S02]  /*2a40*/  LOP3.LUT R4, R3, 0xc0, RZ, 0xc0, !PT ;  /* 0x000000c003047812 */ /* 0x000fc400078ec0ff */
[----:B------:R-:W-:Y:S02]  /*2a50*/  LOP3.LUT R0, R0, 0x20, R3, 0xf8, !PT ;  /* 0x0000002000007812 */ /* 0x000fe400078ef803 */
[----:B------:R-:W-:Y:S02]  /*2a60*/  LOP3.LUT R4, R4, 0x8, R5, 0xf8, !PT ;  /* 0x0000000804047812 */ /* 0x000fe400078ef805 */
[----:B------:R-:W-:Y:S01]  /*2a70*/  LOP3.LUT R0, R0, 0x100, R3, 0xf8, !PT ;  /* 0x0000010000007812 */ /* 0x000fe200078ef803 */
[----:B------:R-:W-:Y:S01]  /*2a80*/  IMAD.U32 R3, RZ, RZ, UR49 ;  /* 0x00000031ff037e24 */ /* 0x000fe2000f8e00ff */
[----:B------:R-:W-:-:S04]  /*2a90*/  LOP3.LUT R7, R4, 0x18, R7, 0x78, !PT ;  /* 0x0000001804077812 */ /* 0x000fc800078e7807 */
[----:B------:R-:W-:-:S05]  /*2aa0*/  LOP3.LUT R0, R0, R7, RZ, 0xfc, !PT ;  /* 0x0000000700007212 */ /* 0x000fca00078efcff */
[----:B------:R-:W-:-:S05]  /*2ab0*/  IMAD R0, R3, 0x1000, R0 ;  /* 0x0000100003007824 */ /* 0x000fca00078e0200 */
[----:B------:R-:W-:-:S05]  /*2ac0*/  LEA R0, R0, UR52, 0x1 ;  /* 0x0000003400007c11 */ /* 0x000fca000f8e08ff */
[C---:B------:R-:W-:Y:S01]  /*2ad0*/  VIADD R3, R0.reuse, 0x200 ;  /* 0x0000020000037836 */ /* 0x040fe20000000000 */
[----:B------:R4:W2:Y:S01]  /*2ae0*/  LDSM.16.M88.4 R8, [R0+0x200] ;  /* 0x000200000008783b */ /* 0x0008a20000000200 */
[----:B------:R-:W-:Y:S02]  /*2af0*/  VIADD R4, R0, 0x220 ;  /* 0x0000022000047836 */ /* 0x000fe40000000000 */
[----:B------:R-:W-:-:S06]  /*2b00*/  @P2 VIADD R4, R3, 0xffffffe0 ;  /* 0xffffffe003042836 */ /* 0x000fcc0000000000 */
[----:B----4-:R-:W1:Y:S02]  /*2b10*/  LDSM.16.M88.4 R4, [R4] ;  /* 0x000000000404783b */ /* 0x010e640000000200 */
.L_x_55:
[----:B------:R-:W-:-:S04]  /*2b20*/  UIADD3 UR4, UR49, 0x1, URZ ;  /* 0x0000000131047890 */ /* 0x000fc8000fffe03f */
[----:B------:R-:W-:-:S04]  /*2b30*/  UISETP.NE.AND UP0, UPT, UR4, 0x3, UPT ;  /* 0x000000030400788c */ /* 0x000fc8000bf05270 */
[----:B------:R-:W-:Y:S02]  /*2b40*/  USEL UR5, URZ, 0x1, UP0 ;  /* 0x000000013f057887 */ /* 0x000fe40008000000 */
[----:B------:R-:W-:-:S04]  /*2b50*/  USEL UR4, UR4, URZ, UP0 ;  /* 0x0000003f04047287 */ /* 0x000fc80008000000 */
[----:B------:R-:W-:Y:S02]  /*2b60*/  LOP3.LUT R14, R14, UR5, RZ, 0x3c, !PT ;  /* 0x000000050e0e7c12 */ /* 0x000fe4000f8e3cff */
[----:B------:R-:W-:-:S07]  /*2b70*/  IMAD.U32 R23, RZ, RZ, UR4 ;  /* 0x00000004ff177e24 */ /* 0x000fce000f8e00ff */
.L_x_52:
[----:B------:R-:W-:Y:S05]  /*2b80*/  BSYNC B0 ;  /* 0x0000000000007941 */ /* 0x000fea0003800000 */
.L_x_51:
[----:B--2---:R-:W-:Y:S02]  /*2b90*/  HADD2.F32 R0, -RZ, R9.H0_H0 ;  /* 0x20000009ff007230 */ /* 0x004fe40000004100 */
[C---:B-----5:R-:W-:Y:S01]  /*2ba0*/  FMUL R26, R62.reuse, R26 ;  /* 0x0000001a3e1a7220 */ /* 0x060fe20000400000 */
[----:B------:R-:W-:Y:S02]  /*2bb0*/  IMAD.MOV.U32 R3, RZ, RZ, 0x3aae005b ;  /* 0x3aae005bff037424 */ /* 0x000fe400078e00ff */
[C---:B------:R-:W-:Y:S01]  /*2bc0*/  FMUL R68, R62.reuse, R27 ;  /* 0x0000001b3e447220 */ /* 0x040fe20000400000 */
[----:B------:R-:W-:Y:S02]  /*2bd0*/  IMAD.MOV.U32 R12, RZ, RZ, 0x3c09919f ;  /* 0x3c09919fff0c7424 */ /* 0x000fe400078e00ff */
[----:B------:R-:W-:Y:S01]  /*2be0*/  FFMA R26, R59, R0, R26 ;  /* 0x000000003b1a7223 */ /* 0x000fe2000000001a */
[----:B------:R-:W-:Y:S02]  /*2bf0*/  IMAD.MOV.U32 R0, RZ, RZ, 0x38eb4c3a ;  /* 0x38eb4c3aff007424 */ /* 0x000fe400078e00ff */
[----:B------:R-:W-:Y:S01]  /*2c00*/  FMUL R29, R62, R29 ;  /* 0x0000001d3e1d7220 */ /* 0x000fe20000400000 */
[----:B------:R-:W-:-:S02]  /*2c10*/  IMAD.MOV.U32 R15, RZ, RZ, 0x3e235519 ;  /* 0x3e235519ff0f7424 */ /* 0x000fc400078e00ff */
[----:B------:R-:W-:Y:S01]  /*2c20*/  FMUL R70, R26, 0.70710676908493041992 ;  /* 0x3f3504f31a467820 */ /* 0x000fe20000400000 */
[C---:B------:R-:W-:Y:S01]  /*2c30*/  FMUL R31, R62.reuse, R31 ;  /* 0x0000001f3e1f7220 */ /* 0x040fe20000400000 */
[----:B------:R-:W-:Y:S01]  /*2c40*/  FMUL R25, R62, R25 ;  /* 0x000000193e197220 */ /* 0x000fe20000400000 */
[----:B------:R-:W-:Y:S01]  /*2c50*/  FMUL R26, R26, 0.5 ;  /* 0x3f0000001a1a7820 */ /* 0x000fe20000400000 */
[C---:B------:R-:W-:Y:S01]  /*2c60*/  FMUL R13, R70.reuse, R70 ;  /* 0x00000046460d7220 */ /* 0x040fe20000400000 */
[C---:B------:R-:W-:Y:S01]  /*2c70*/  FSETP.GE.AND P2, PT, |R70|.reuse, 1.0029599666595458984, PT ;  /* 0x3f8060fe4600780b */ /* 0x040fe20003f46200 */
[----:B------:R-:W-:Y:S05]  /*2c80*/  WARPSYNC.ALL ;  /* 0x0000000000007948 */ /* 0x000fea0003800000 */
[----:B-1-3--:R-:W-:Y:S01]  /*2c90*/  FSEL R63, |R70|, R13, P2 ;  /* 0x0000000d463f7208 */ /* 0x00afe20001000200 */
[----:B------:R-:W-:Y:S01]  /*2ca0*/  IMAD.MOV.U32 R13, RZ, RZ, 0x3d24d99a ;  /* 0x3d24d99aff0d7424 */ /* 0x000fe200078e00ff */
[----:B------:R-:W-:Y:S01]  /*2cb0*/  FSEL R20, R0, 8.4834944573231041431e-05, P2 ;  /* 0x38b1e96a00147808 */ /* 0x000fe20001000000 */
[----:B------:R-:W-:Y:S01]  /*2cc0*/  BSSY B0, `(.L_x_56) ;  /* 0x00001e6000007945 */ /* 0x000fe20003800000 */
[----:B------:R-:W-:-:S02]  /*2cd0*/  FSEL R64, -R3, -0.00082130916416645050049, P2 ;  /* 0xba574d2003407808 */ /* 0x000fc40001000100 */
[----:B------:R-:W-:Y:S02]  /*2ce0*/  FSEL R21, R12, 0.0052134888246655464172, P2 ;  /* 0x3baad5ea0c157808 */ /* 0x000fe40001000000 */
[----:B------:R-:W-:Y:S01]  /*2cf0*/  FSEL R65, -R13, -0.026868773624300956726, P2 ;  /* 0xbcdc1be70d417808 */ /* 0x000fe20001000100 */
[----:B------:R-:W-:Y:S01]  /*2d00*/  FFMA R20, R63, R20, R64 ;  /* 0x000000143f147223 */ /* 0x000fe20000000040 */
[----:B------:R-:W-:Y:S02]  /*2d10*/  FSEL R67, R15, 0.11284004896879196167, P2 ;  /* 0x3de718af0f437808 */ /* 0x000fe40001000000 */
[----:B------:R-:W-:Y:S01]  /*2d20*/  FSEL R66, -|R70|, R70, P2 ;  /* 0x0000004646427208 */ /* 0x000fe20001000300 */
[----:B------:R-:W-:Y:S01]  /*2d30*/  FFMA R64, R63, R20, R21 ;  /* 0x000000143f407223 */ /* 0x000fe20000000015 */
[----:B------:R-:W-:Y:S02]  /*2d40*/  IMAD.MOV.U32 R20, RZ, RZ, 0x3f69b4f9 ;  /* 0x3f69b4f9ff147424 */ /* 0x000fe400078e00ff */
[----:B------:R-:W-:-:S02]  /*2d50*/  IMAD.MOV.U32 R21, RZ, RZ, 0x3f210a14 ;  /* 0x3f210a14ff157424 */ /* 0x000fc400078e00ff */
[----:B------:R-:W-:Y:S01]  /*2d60*/  FFMA R64, R63, R64, R65 ;  /* 0x000000403f407223 */ /* 0x000fe20000000041 */
[----:B------:R-:W-:-:S03]  /*2d70*/  FSEL R65, R20, -0.37612664699554443359, P2 ;  /* 0xbec093ac14417808 */ /* 0x000fc60001000000 */
[----:B------:R-:W-:Y:S01]  /*2d80*/  FFMA R64, R63, R64, R67 ;  /* 0x000000403f407223 */ /* 0x000fe20000000043 */
[----:B------:R-:W-:-:S03]  /*2d90*/  FSEL R67, R21, 0.12837915122509002686, P2 ;  /* 0x3e0375d315437808 */ /* 0x000fc60001000000 */
[C---:B------:R-:W-:Y:S01]  /*2da0*/  FFMA R64, R63.reuse, R64, R65 ;  /* 0x000000403f407223 */ /* 0x040fe20000000041 */
[----:B------:R-:W-:Y:S01]  /*2db0*/  FMUL R65, R62, R28 ;  /* 0x0000001c3e417220 */ /* 0x000fe20000400000 */
[----:B------:R-:W-:Y:S02]  /*2dc0*/  HADD2.F32 R28, -RZ, R9.H1_H1 ;  /* 0x30000009ff1c7230 */ /* 0x000fe40000004100 */
[----:B------:R-:W-:Y:S01]  /*2dd0*/  FFMA R63, R63, R64, R67 ;  /* 0x000000403f3f7223 */ /* 0x000fe20000000043 */
[--C-:B------:R-:W-:Y:S02]  /*2de0*/  HADD2.F32 R64, -RZ, R10.reuse.H0_H0 ;  /* 0x2000000aff407230 */ /* 0x100fe40000004100 */
[----:B------:R-:W-:Y:S01]  /*2df0*/  FFMA R27, R59, R28, R68 ;  /* 0x0000001c3b1b7223 */ /* 0x000fe20000000044 */
[----:B------:R-:W-:Y:S01]  /*2e00*/  FFMA R63, R63, R66, R66 ;  /* 0x000000423f3f7223 */ /* 0x000fe20000000042 */
[----:B------:R-:W-:Y:S02]  /*2e10*/  HADD2.F32 R66, -RZ, R10.H1_H1 ;  /* 0x3000000aff427230 */ /* 0x000fe40000004100 */
[----:B------:R-:W-:Y:S01]  /*2e20*/  FFMA R28, R59, R64, R65 ;  /* 0x000000403b1c7223 */ /* 0x000fe20000000041 */
[C---:B------:R-:W-:Y:S01]  /*2e30*/  FMUL R74, R27.reuse, 0.70710676908493041992 ;  /* 0x3f3504f31b4a7820 */ /* 0x040fe20000400000 */
[----:B------:R-:W1:Y:S01]  /*2e40*/  @P2 MUFU.EX2 R67, R63 ;  /* 0x0000003f00432308 */ /* 0x000e620000000800 */
[----:B------:R-:W-:Y:S01]  /*2e50*/  FMUL R27, R27, 0.5 ;  /* 0x3f0000001b1b7820 */ /* 0x000fe20000400000 */
[----:B------:R-:W-:Y:S01]  /*2e60*/  FMUL R76, R28, 0.70710676908493041992 ;  /* 0x3f3504f31c4c7820 */ /* 0x000fe20000400000 */
[----:B------:R-:W-:Y:S01]  /*2e70*/  FMUL R64, R74, R74 ;  /* 0x0000004a4a407220 */ /* 0x000fe20000400000 */
[----:B------:R-:W-:Y:S01]  /*2e80*/  FFMA R29, R59, R66, R29 ;  /* 0x000000423b1d7223 */ /* 0x000fe2000000001d */
[----:B------:R-:W-:Y:S01]  /*2e90*/  FMUL R28, R28, 0.5 ;  /* 0x3f0000001c1c7820 */ /* 0x000fe20000400000 */
[C---:B------:R-:W-:Y:S01]  /*2ea0*/  FMUL R66, R76.reuse, R76 ;  /* 0x0000004c4c427220 */ /* 0x040fe20000400000 */
[----:B------:R-:W-:Y:S01]  /*2eb0*/  FSETP.GE.AND P3, PT, |R76|, 1.0029599666595458984, PT ;  /* 0x3f8060fe4c00780b */ /* 0x000fe20003f66200 */
[C---:B------:R-:W-:Y:S01]  /*2ec0*/  FMUL R85, R29.reuse, 0.70710676908493041992 ;  /* 0x3f3504f31d557820 */ /* 0x040fe20000400000 */
[----:B------:R-:W-:-:S02]  /*2ed0*/  FMUL R29, R29, 0.5 ;  /* 0x3f0000001d1d7820 */ /* 0x000fc40000400000 */
[----:B------:R-:W-:Y:S01]  /*2ee0*/  FSEL R66, |R76|, R66, P3 ;  /* 0x000000424c427208 */ /* 0x000fe20001800200 */
[----:B------:R-:W-:Y:S01]  /*2ef0*/  FMUL R68, R85, R85 ;  /* 0x0000005555447220 */ /* 0x000fe20000400000 */
[----:B------:R-:W-:Y:S02]  /*2f00*/  FSEL R69, R0, 8.4834944573231041431e-05, P3 ;  /* 0x38b1e96a00457808 */ /* 0x000fe40001800000 */
[----:B------:R-:W-:Y:S01]  /*2f10*/  FSEL R71, -R3, -0.00082130916416645050049, P3 ;  /* 0xba574d2003477808 */ /* 0x000fe20001800100 */
[----:B-1----:R-:W-:Y:S01]  /*2f20*/  @P2 FADD R67, -R67, 1 ;  /* 0x3f80000043432421 */ /* 0x002fe20000000100 */
[----:B------:R-:W-:-:S03]  /*2f30*/  FSETP.GE.AND P5, PT, |R85|, 1.0029599666595458984, PT ;  /* 0x3f8060fe5500780b */ /* 0x000fc60003fa6200 */
[----:B------:R-:W-:Y:S01]  /*2f40*/  FFMA R71, R66, R69, R71 ;  /* 0x0000004542477223 */ /* 0x000fe20000000047 */
[----:B------:R-:W-:Y:S02]  /*2f50*/  FSEL R73, R12, 0.0052134888246655464172, P3 ;  /* 0x3baad5ea0c497808 */ /* 0x000fe40001800000 */
[----:B------:R-:W-:Y:S02]  /*2f60*/  @P2 LOP3.LUT R63, R67, 0x80000000, R70, 0xb8, !PT ;  /* 0x80000000433f2812 */ /* 0x000fe400078eb846 */
[----:B------:R-:W-:Y:S01]  /*2f70*/  FSETP.GE.AND P2, PT, |R74|, 1.0029599666595458984, PT ;  /* 0x3f8060fe4a00780b */ /* 0x000fe20003f46200 */
[----:B------:R-:W-:Y:S01]  /*2f80*/  FFMA R71, R66, R71, R73 ;  /* 0x0000004742477223 */ /* 0x000fe20000000049 */
[----:B------:R-:W-:Y:S01]  /*2f90*/  FSEL R68, |R85|, R68, P5 ;  /* 0x0000004455447208 */ /* 0x000fe20002800200 */
[----:B------:R-:W-:Y:S01]  /*2fa0*/  FADD R63, R63, 1 ;  /* 0x3f8000003f3f7421 */ /* 0x000fe20000000000 */
[----:B------:R-:W-:Y:S02]  /*2fb0*/  FSEL R64, |R74|, R64, P2 ;  /* 0x000000404a407208 */ /* 0x000fe40001000200 */
[----:B------:R-:W-:Y:S01]  /*2fc0*/  FSEL R65, R0, 8.4834944573231041431e-05, P2 ;  /* 0x38b1e96a00417808 */ /* 0x000fe20001000000 */
[----:B------:R-:W-:Y:S01]  /*2fd0*/  FMUL R63, R63, R26 ;  /* 0x0000001a3f3f7220 */ /* 0x000fe20000400000 */
[----:B------:R-:W-:-:S02]  /*2fe0*/  FSEL R67, -R3, -0.00082130916416645050049, P2 ;  /* 0xba574d2003437808 */ /* 0x000fc40001000100 */
[----:B------:R-:W-:Y:S02]  /*2ff0*/  FSEL R79, R0, 8.4834944573231041431e-05, P5 ;  /* 0x38b1e96a004f7808 */ /* 0x000fe40002800000 */
[----:B------:R-:W-:Y:S01]  /*3000*/  FSEL R81, -R3, -0.00082130916416645050049, P5 ;  /* 0xba574d2003517808 */ /* 0x000fe20002800100 */
[----:B------:R-:W-:Y:S01]  /*3010*/  FFMA R65, R64, R65, R67 ;  /* 0x0000004140417223 */ /* 0x000fe20000000043 */
[----:B------:R-:W-:Y:S02]  /*3020*/  FSEL R67, R12, 0.0052134888246655464172, P2 ;  /* 0x3baad5ea0c437808 */ /* 0x000fe40001000000 */
[----:B------:R-:W-:Y:S01]  /*3030*/  FSEL R69, -R13, -0.026868773624300956726, P2 ;  /* 0xbcdc1be70d457808 */ /* 0x000fe20001000100 */
[----:B------:R-:W-:Y:S01]  /*3040*/  FFMA R79, R68, R79, R81 ;  /* 0x0000004f444f7223 */ /* 0x000fe20000000051 */
[----:B------:R-:W-:Y:S01]  /*3050*/  FSEL R83, R12, 0.0052134888246655464172, P5 ;  /* 0x3baad5ea0c537808 */ /* 0x000fe20002800000 */
[----:B------:R-:W-:Y:S01]  /*3060*/  FFMA R65, R64, R65, R67 ;  /* 0x0000004140417223 */ /* 0x000fe20000000043 */
[----:B------:R-:W-:-:S02]  /*3070*/  FSEL R67, R15, 0.11284004896879196167, P2 ;  /* 0x3de718af0f437808 */ /* 0x000fc40001000000 */
[----:B------:R-:W-:Y:S01]  /*3080*/  FSEL R73, -R13, -0.026868773624300956726, P3 ;  /* 0xbcdc1be70d497808 */ /* 0x000fe20001800100 */
[----:B------:R-:W-:Y:S01]  /*3090*/  FFMA R65, R64, R65, R69 ;  /* 0x0000004140417223 */ /* 0x000fe20000000045 */
[----:B------:R-:W-:Y:S01]  /*30a0*/  FSEL R69, R20, -0.37612664699554443359, P2 ;  /* 0xbec093ac14457808 */ /* 0x000fe20001000000 */
[----:B------:R-:W-:Y:S01]  /*30b0*/  FFMA R83, R68, R79, R83 ;  /* 0x0000004f44537223 */ /* 0x000fe20000000053 */
[----:B------:R-:W-:Y:S01]  /*30c0*/  FSEL R79, R15, 0.11284004896879196167, P3 ;  /* 0x3de718af0f4f7808 */ /* 0x000fe20001800000 */
[----:B------:R-:W-:Y:S01]  /*30d0*/  FFMA R65, R64, R65, R67 ;  /* 0x0000004140417223 */ /* 0x000fe20000000043 */
[----:B------:R-:W-:Y:S01]  /*30e0*/  FFMA R71, R66, R71, R73 ;  /* 0x0000004742477223 */ /* 0x000fe20000000049 */
[----:B------:R-:W-:Y:S02]  /*30f0*/  FSEL R67, R21, 0.12837915122509002686, P2 ;  /* 0x3e0375d315437808 */ /* 0x000fe40001000000 */
[----:B------:R-:W-:Y:S01]  /*3100*/  FFMA R65, R64, R65, R69 ;  /* 0x0000004140417223 */ /* 0x000fe20000000045 */
[----:B------:R-:W-:Y:S01]  /*3110*/  FSEL R81, -R13, -0.026868773624300956726, P5 ;  /* 0xbcdc1be70d517808 */ /* 0x000fe20002800100 */
[----:B------:R-:W-:Y:S01]  /*3120*/  FFMA R71, R66, R71, R79 ;  /* 0x0000004742477223 */ /* 0x000fe2000000004f */
[----:B------:R-:W-:Y:S01]  /*3130*/  FSEL R73, R20, -0.37612664699554443359, P3 ;  /* 0xbec093ac14497808 */ /* 0x000fe20001800000 */
[----:B------:R-:W-:Y:S01]  /*3140*/  FFMA R64, R64, R65, R67 ;  /* 0x0000004140407223 */ /* 0x000fe20000000043 */
[----:B------:R-:W-:Y:S01]  /*3150*/  FSEL R79, R15, 0.11284004896879196167, P5 ;  /* 0x3de718af0f4f7808 */ /* 0x000fe20002800000 */
[----:B------:R-:W-:Y:S01]  /*3160*/  FFMA R81, R68, R83, R81 ;  /* 0x0000005344517223 */ /* 0x000fe20000000051 */
[C---:B------:R-:W-:Y:S01]  /*3170*/  FSEL R65, R21.reuse, 0.12837915122509002686, P3 ;  /* 0x3e0375d315417808 */ /* 0x040fe20001800000 */
[----:B------:R-:W-:Y:S01]  /*3180*/  FFMA R71, R66, R71, R73 ;  /* 0x0000004742477223 */ /* 0x000fe20000000049 */
[----:B------:R-:W-:Y:S01]  /*3190*/  FSEL R69, -|R74|, R74, P2 ;  /* 0x0000004a4a457208 */ /* 0x000fe20001000300 */
[----:B------:R-:W-:Y:S01]  /*31a0*/  FFMA R79, R68, R81, R79 ;  /* 0x00000051444f7223 */ /* 0x000fe2000000004f */
[----:B------:R-:W-:Y:S01]  /*31b0*/  FSEL R67, R20, -0.37612664699554443359, P5 ;  /* 0xbec093ac14437808 */ /* 0x000fe20002800000 */
[----:B------:R-:W-:Y:S01]  /*31c0*/  FFMA R65, R66, R71, R65 ;  /* 0x0000004742417223 */ /* 0x000fe20000000041 */
[----:B------:R-:W-:Y:S01]  /*31d0*/  FSEL R66, -|R76|, R76, P3 ;  /* 0x0000004c4c427208 */ /* 0x000fe20001800300 */
[----:B------:R-:W-:Y:S01]  /*31e0*/  FFMA R64, R64, R69, R69 ;  /* 0x0000004540407223 */ /* 0x000fe20000000045 */
[----:B------:R-:W-:Y:S01]  /*31f0*/  FSEL R70, R21, 0.12837915122509002686, P5 ;  /* 0x3e0375d315467808 */ /* 0x000fe20002800000 */
[----:B------:R-:W-:-:S02]  /*3200*/  FFMA R67, R68, R79, R67 ;  /* 0x0000004f44437223 */ /* 0x000fc40000000043 */
[----:B------:R-:W-:Y:S01]  /*3210*/  FFMA R65, R65, R66, R66 ;  /* 0x0000004241417223 */ /* 0x000fe20000000042 */
[----:B------:R-:W-:Y:S01]  /*3220*/  FSEL R66, -|R85|, R85, P5 ;  /* 0x0000005555427208 */ /* 0x000fe20002800300 */
[----:B------:R-:W1:Y:S01]  /*3230*/  @P2 MUFU.EX2 R69, R64 ;  /* 0x0000004000452308 */ /* 0x000e620000000800 */
[----:B------:R-:W-:Y:S01]  /*3240*/  FFMA R67, R68, R67, R70 ;  /* 0x0000004344437223 */ /* 0x000fe20000000046 */
[C---:B------:R-:W-:Y:S01]  /*3250*/  FMUL R70, R62.reuse, R30 ;  /* 0x0000001e3e467220 */ /* 0x040fe20000400000 */
[--C-:B------:R-:W-:Y:S02]  /*3260*/  HADD2.F32 R30, -RZ, R11.reuse.H0_H0 ;  /* 0x2000000bff1e7230 */ /* 0x100fe40000004100 */
[----:B------:R-:W-:Y:S01]  /*3270*/  FFMA R66, R67, R66, R66 ;  /* 0x0000004243427223 */ /* 0x000fe20000000042 */
[----:B------:R-:W-:Y:S01]  /*3280*/  FMUL R67, R62, R32 ;  /* 0x000000203e437220 */ /* 0x000fe20000400000 */
[----:B------:R-:W-:Y:S01]  /*3290*/  HADD2.F32 R32, -RZ, R11.H1_H1 ;  /* 0x3000000bff207230 */ /* 0x000fe20000004100 */
[----:B------:R-:W2:Y:S01]  /*32a0*/  @P3 MUFU.EX2 R71, R65 ;  /* 0x0000004100473308 */ /* 0x000ea20000000800 */
[----:B------:R-:W-:Y:S01]  /*32b0*/  FFMA R30, R59, R30, R70 ;  /* 0x0000001e3b1e7223 */ /* 0x000fe20000000046 */
[----:B------:R-:W-:-:S02]  /*32c0*/  HADD2.F32 R68, -RZ, R4.H0_H0 ;  /* 0x20000004ff447230 */ /* 0x000fc40000004100 */
[C---:B------:R-:W-:Y:S01]  /*32d0*/  FFMA R31, R59.reuse, R32, R31 ;  /* 0x000000203b1f7223 */ /* 0x040fe2000000001f */
[C---:B------:R-:W-:Y:S01]  /*32e0*/  FMUL R88, R30.reuse, 0.70710676908493041992 ;  /* 0x3f3504f31e587820 */ /* 0x040fe20000400000 */
[----:B------:R-:W-:Y:S01]  /*32f0*/  FMUL R30, R30, 0.5 ;  /* 0x3f0000001e1e7820 */ /* 0x000fe20000400000 */
[----:B------:R-:W-:Y:S01]  /*3300*/  FFMA R32, R59, R68, R67 ;  /* 0x000000443b207223 */ /* 0x000fe20000000043 */
[----:B------:R-:W3:Y:S01]  /*3310*/  @P5 MUFU.EX2 R72, R66 ;  /* 0x0000004200485308 */ /* 0x000ee20000000800 */
[----:B-1----:R-:W-:Y:S01]  /*3320*/  @P2 FADD R69, -R69, 1 ;  /* 0x3f80000045452421 */ /* 0x002fe20000000100 */
[----:B------:R-:W-:Y:S01]  /*3330*/  FMUL R81, R31, 0.70710676908493041992 ;  /* 0x3f3504f31f517820 */ /* 0x000fe20000400000 */
[----:B------:R-:W-:Y:S01]  /*3340*/  FMUL R67, R88, R88 ;  /* 0x0000005858437220 */ /* 0x000fe20000400000 */
[C---:B------:R-:W-:Y:S01]  /*3350*/  FMUL R83, R32.reuse, 0.70710676908493041992 ;  /* 0x3f3504f320537820 */ /* 0x040fe20000400000 */
[----:B------:R-:W-:Y:S01]  /*3360*/  FMUL R32, R32, 0.5 ;  /* 0x3f00000020207820 */ /* 0x000fe20000400000 */
[----:B------:R-:W-:Y:S01]  /*3370*/  @P2 LOP3.LUT R64, R69, 0x80000000, R74, 0xb8, !PT ;  /* 0x8000000045402812 */ /* 0x000fe200078eb84a */
[----:B------:R-:W-:Y:S01]  /*3380*/  FMUL R69, R81, R81 ;  /* 0x0000005151457220 */ /* 0x000fe20000400000 */
[----:B------:R-:W-:Y:S01]  /*3390*/  FSETP.GE.AND P2, PT, |R88|, 1.0029599666595458984, PT ;  /* 0x3f8060fe5800780b */ /* 0x000fe20003f46200 */
[----:B--2---:R-:W-:Y:S01]  /*33a0*/  @P3 FADD R71, -R71, 1 ;  /* 0x3f80000047473421 */ /* 0x004fe20000000100 */
[----:B------:R-:W-:Y:S01]  /*33b0*/  FMUL R31, R31, 0.5 ;  /* 0x3f0000001f1f7820 */ /* 0x000fe20000400000 */
[----:B------:R-:W-:Y:S01]  /*33c0*/  FADD R64, R64, 1 ;  /* 0x3f80000040407421 */ /* 0x000fe20000000000 */
[----:B------:R-:W-:-:S02]  /*33d0*/  FSEL R67, |R88|, R67, P2 ;  /* 0x0000004358437208 */ /* 0x000fc40001000200 */
[----:B------:R-:W-:Y:S01]  /*33e0*/  @P3 LOP3.LUT R65, R71, 0x80000000, R76, 0xb8, !PT ;  /* 0x8000000047413812 */ /* 0x000fe200078eb84c */
[----:B------:R-:W-:Y:S01]  /*33f0*/  FMUL R71, R83, R83 ;  /* 0x0000005353477220 */ /* 0x000fe20000400000 */
[----:B------:R-:W-:Y:S01]  /*3400*/  FSETP.GE.AND P3, PT, |R81|, 1.0029599666595458984, PT ;  /* 0x3f8060fe5100780b */ /* 0x000fe20003f66200 */
[----:B---3--:R-:W-:Y:S01]  /*3410*/  @P5 FADD R72, -R72, 1 ;  /* 0x3f80000048485421 */ /* 0x008fe20000000100 */
[----:B------:R-:W-:Y:S01]  /*3420*/  FSEL R68, R0, 8.4834944573231041431e-05, P2 ;  /* 0x38b1e96a00447808 */ /* 0x000fe20001000000 */
[----:B------:R-:W-:Y:S01]  /*3430*/  FADD R65, R65, 1 ;  /* 0x3f80000041417421 */ /* 0x000fe20000000000 */
[----:B------:R-:W-:Y:S01]  /*3440*/  FSEL R70, -R3, -0.00082130916416645050049, P2 ;  /* 0xba574d2003467808 */ /* 0x000fe20001000100 */
[----:B------:R-:W-:Y:S01]  /*3450*/  FMUL R64, R64, R27 ;  /* 0x0000001b40407220 */ /* 0x000fe20000400000 */
[----:B------:R-:W-:Y:S01]  /*3460*/  @P5 LOP3.LUT R66, R72, 0x80000000, R85, 0xb8, !PT ;  /* 0x8000000048425812 */ /* 0x000fe200078eb855 */
[----:B------:R-:W-:Y:S01]  /*3470*/  FMUL R65, R65, R28 ;  /* 0x0000001c41417220 */ /* 0x000fe20000400000 */
[----:B------:R-:W-:Y:S01]  /*3480*/  FSEL R69, |R81|, R69, P3 ;  /* 0x0000004551457208 */ /* 0x000fe20001800200 */
[----:B------:R-:W-:Y:S01]  /*3490*/  FFMA R68, R67, R68, R70 ;  /* 0x0000004443447223 */ /* 0x000fe20000000046 */
[----:B------:R-:W-:Y:S01]  /*34a0*/  FSEL R72, R0, 8.4834944573231041431e-05, P3 ;  /* 0x38b1e96a00487808 */ /* 0x000fe20001800000 */
[----:B------:R-:W-:Y:S01]  /*34b0*/  FADD R66, R66, 1 ;  /* 0x3f80000042427421 */ /* 0x000fe20000000000 */
[----:B------:R-:W-:-:S02]  /*34c0*/  FSEL R74, -R3, -0.00082130916416645050049, P3 ;  /* 0xba574d20034a7808 */ /* 0x000fc40001800100 */
[----:B------:R-:W-:Y:S01]  /*34d0*/  FSETP.GE.AND P5, PT, |R83|, 1.0029599666595458984, PT ;  /* 0x3f8060fe5300780b */ /* 0x000fe20003fa6200 */
[----:B------:R-:W-:Y:S01]  /*34e0*/  FMUL R66, R66, R29 ;  /* 0x0000001d42427220 */ /* 0x000fe20000400000 */
[----:B------:R-:W-:Y:S01]  /*34f0*/  FSEL R70, R12, 0.0052134888246655464172, P2 ;  /* 0x3baad5ea0c467808 */ /* 0x000fe20001000000 */
[----:B------:R-:W-:Y:S01]  /*3500*/  FFMA R74, R69, R72, R74 ;  /* 0x00000048454a7223 */ /* 0x000fe2000000004a */
[----:B------:R-:W-:Y:S02]  /*3510*/  FSEL R71, |R83|, R71, P5 ;  /* 0x0000004753477208 */ /* 0x000fe40002800200 */
[----:B------:R-:W-:Y:S01]  /*3520*/  FSEL R78, R0, 8.4834944573231041431e-05, P5 ;  /* 0x38b1e96a004e7808 */ /* 0x000fe20002800000 */
[----:B------:R-:W-:Y:S01]  /*3530*/  FFMA R68, R67, R68, R70 ;  /* 0x0000004443447223 */ /* 0x000fe20000000046 */
[----:B------:R-:W-:Y:S02]  /*3540*/  FSEL R84, -R3, -0.00082130916416645050049, P5 ;  /* 0xba574d2003547808 */ /* 0x000fe40002800100 */
[----:B------:R-:W-:-:S02]  /*3550*/  FSEL R76, R12, 0.0052134888246655464172, P3 ;  /* 0x3baad5ea0c4c7808 */ /* 0x000fc40001800000 */
[----:B------:R-:W-:Y:S01]  /*3560*/  FSEL R72, -R13, -0.026868773624300956726, P2 ;  /* 0xbcdc1be70d487808 */ /* 0x000fe20001000100 */
[----:B------:R-:W-:Y:S01]  /*3570*/  FFMA R78, R71, R78, R84 ;  /* 0x0000004e474e7223 */ /* 0x000fe20000000054 */
[----:B------:R-:W-:Y:S01]  /*3580*/  FSEL R86, R12, 0.0052134888246655464172, P5 ;  /* 0x3baad5ea0c567808 */ /* 0x000fe20002800000 */
[----:B------:R-:W-:Y:S01]  /*3590*/  FFMA R74, R69, R74, R76 ;  /* 0x0000004a454a7223 */ /* 0x000fe2000000004c */
[----:B------:R-:W-:Y:S01]  /*35a0*/  FSEL R70, R15, 0.11284004896879196167, P2 ;  /* 0x3de718af0f467808 */ /* 0x000fe20001000000 */
[----:B------:R-:W-:Y:S01]  /*35b0*/  FFMA R68, R67, R68, R72 ;  /* 0x0000004443447223 */ /* 0x000fe20000000048 */
[----:B------:R-:W-:Y:S01]  /*35c0*/  FSEL R76, -R13, -0.026868773624300956726, P3 ;  /* 0xbcdc1be70d4c7808 */ /* 0x000fe20001800100 */
[----:B------:R-:W-:Y:S01]  /*35d0*/  FFMA R86, R71, R78, R86 ;  /* 0x0000004e47567223 */ /* 0x000fe20000000056 */
[C---:B------:R-:W-:Y:S01]  /*35e0*/  FSEL R72, R20.reuse, -0.37612664699554443359, P2 ;  /* 0xbec093ac14487808 */ /* 0x040fe20001000000 */
[----:B------:R-:W-:Y:S01]  /*35f0*/  FFMA R68, R67, R68, R70 ;  /* 0x0000004443447223 */ /* 0x000fe20000000046 */
[----:B------:R-:W-:Y:S01]  /*3600*/  FSEL R78, R15, 0.11284004896879196167, P3 ;  /* 0x3de718af0f4e7808 */ /* 0x000fe20001800000 */
[----:B------:R-:W-:Y:S01]  /*3610*/  FFMA R74, R69, R74, R76 ;  /* 0x0000004a454a7223 */ /* 0x000fe2000000004c */
[----:B------:R-:W-:Y:S01]  /*3620*/  FSEL R70, R21, 0.12837915122509002686, P2 ;  /* 0x3e0375d315467808 */ /* 0x000fe20001000000 */
[----:B------:R-:W-:Y:S01]  /*3630*/  FFMA R68, R67, R68, R72 ;  /* 0x0000004443447223 */ /* 0x000fe20000000048 */
[----:B------:R-:W-:Y:S01]  /*3640*/  FSEL R84, -R13, -0.026868773624300956726, P5 ;  /* 0xbcdc1be70d547808 */ /* 0x000fe20002800100 */
[----:B------:R-:W-:Y:S01]  /*3650*/  FFMA R74, R69, R74, R78 ;  /* 0x0000004a454a7223 */ /* 0x000fe2000000004e */
[----:B------:R-:W-:Y:S01]  /*3660*/  FSEL R76, R20, -0.37612664699554443359, P3 ;  /* 0xbec093ac144c7808 */ /* 0x000fe20001800000 */
[----:B------:R-:W-:Y:S01]  /*3670*/  FFMA R67, R67, R68, R70 ;  /* 0x0000004443437223 */ /* 0x000fe20000000046 */
[----:B------:R-:W-:Y:S01]  /*3680*/  FSEL R78, R15, 0.11284004896879196167, P5 ;  /* 0x3de718af0f4e7808 */ /* 0x000fe20002800000 */
[----:B------:R-:W-:Y:S01]  /*3690*/  FFMA R84, R71, R86, R84 ;  /* 0x0000005647547223 */ /* 0x000fe20000000054 */
[----:B------:R-:W-:Y:S01]  /*36a0*/  FSEL R68, R21, 0.12837915122509002686, P3 ;  /* 0x3e0375d315447808 */ /* 0x000fe20001800000 */
        /* <DEDUP_REMOVED lines=8> */
[----:B------:R-:W-:Y:S01]  /*3730*/  FFMA R70, R71, R78, R70 ;  /* 0x0000004e47467223 */ /* 0x000fe20000000046 */
[----:B------:R-:W-:Y:S01]  /*3740*/  FMUL R74, R62, R33 ;  /* 0x000000213e4a7220 */ /* 0x000fe20000400000 */
[----:B------:R-:W1:Y:S01]  /*3750*/  @P2 MUFU.EX2 R73, R67 ;  /* 0x0000004300492308 */ /* 0x000e620000000800 */
[----:B------:R-:W-:Y:S01]  /*3760*/  FFMA R68, R68, R69, R69 ;  /* 0x0000004544447223 */ /* 0x000fe20000000045 */
[----:B------:R-:W-:Y:S01]  /*3770*/  FSEL R69, -|R83|, R83, P5 ;  /* 0x0000005353457208 */ /* 0x000fe20002800300 */
[----:B------:R-:W-:Y:S01]  /*3780*/  FFMA R70, R71, R70, R79 ;  /* 0x0000004647467223 */ /* 0x000fe2000000004f */
[----:B------:R-:W-:Y:S01]  /*3790*/  FMUL R33, R62, R34 ;  /* 0x000000223e217220 */ /* 0x000fe20000400000 */
[----:B------:R-:W-:-:S02]  /*37a0*/  HADD2.F32 R34, -RZ, R4.H1_H1 ;  /* 0x30000004ff227230 */ /* 0x000fc40000004100 */
[----:B------:R-:W-:Y:S01]  /*37b0*/  FMUL R71, R62, R35 ;  /* 0x000000233e477220 */ /* 0x000fe20000400000 */
[----:B------:R-:W-:Y:S01]  /*37c0*/  FFMA R69, R70, R69, R69 ;  /* 0x0000004546457223 */ /* 0x000fe20000000045 */
[----:B------:R-:W2:Y:S01]  /*37d0*/  @P3 MUFU.EX2 R76, R68 ;  /* 0x00000044004c3308 */ /* 0x000ea20000000800 */
[--C-:B------:R-:W-:Y:S02]  /*37e0*/  HADD2.F32 R70, -RZ, R5.reuse.H0_H0 ;  /* 0x20000005ff467230 */ /* 0x100fe40000004100 */
[C---:B------:R-:W-:Y:S01]  /*37f0*/  FFMA R35, R59.reuse, R34, R74 ;  /* 0x000000223b237223 */ /* 0x040fe2000000004a */
[----:B------:R-:W-:Y:S02]  /*3800*/  HADD2.F32 R72, -RZ, R5.H1_H1 ;  /* 0x30000005ff487230 */ /* 0x000fe40000004100 */
[----:B------:R-:W-:Y:S01]  /*3810*/  FFMA R33, R59, R70, R33 ;  /* 0x000000463b217223 */ /* 0x000fe20000000021 */
[----:B------:R-:W-:Y:S01]  /*3820*/  FMUL R91, R35, 0.70710676908493041992 ;  /* 0x3f3504f3235b7820 */ /* 0x000fe20000400000 */
[----:B------:R-:W3:Y:S01]  /*3830*/  @P5 MUFU.EX2 R78, R69 ;  /* 0x00000045004e5308 */ /* 0x000ee20000000800 */
[----:B-1----:R-:W-:Y:S01]  /*3840*/  @P2 FADD R73, -R73, 1 ;  /* 0x3f80000049492421 */ /* 0x002fe20000000100 */
[----:B------:R-:W-:Y:S01]  /*3850*/  FMUL R84, R33, 0.70710676908493041992 ;  /* 0x3f3504f321547820 */ /* 0x000fe20000400000 */
[----:B------:R-:W-:Y:S01]  /*3860*/  FMUL R70, R91, R91 ;  /* 0x0000005b5b467220 */ /* 0x000fe20000400000 */
[----:B------:R-:W-:Y:S01]  /*3870*/  FFMA R34, R59, R72, R71 ;  /* 0x000000483b227223 */ /* 0x000fe20000000047 */
[----:B------:R-:W-:Y:S01]  /*3880*/  FMUL R35, R35, 0.5 ;  /* 0x3f00000023237820 */ /* 0x000fe20000400000 */
[----:B------:R-:W-:Y:S01]  /*3890*/  @P2 LOP3.LUT R67, R73, 0x80000000, R88, 0xb8, !PT ;  /* 0x8000000049432812 */ /* 0x000fe200078eb858 */
[----:B------:R-:W-:Y:S01]  /*38a0*/  FMUL R72, R84, R84 ;  /* 0x0000005454487220 */ /* 0x000fe20000400000 */
[----:B------:R-:W-:Y:S01]  /*38b0*/  FSETP.GE.AND P2, PT, |R91|, 1.0029599666595458984, PT ;  /* 0x3f8060fe5b00780b */ /* 0x000fe20003f46200 */
[----:B--2---:R-:W-:Y:S01]  /*38c0*/  @P3 FADD R76, -R76, 1 ;  /* 0x3f8000004c4c3421 */ /* 0x004fe20000000100 */
[C---:B------:R-:W-:Y:S01]  /*38d0*/  FMUL R86, R34.reuse, 0.70710676908493041992 ;  /* 0x3f3504f322567820 */ /* 0x040fe20000400000 */
[----:B------:R-:W-:Y:S01]  /*38e0*/  FMUL R26, R33, 0.5 ;  /* 0x3f000000211a7820 */ /* 0x000fe20000400000 */
[----:B------:R-:W-:Y:S01]  /*38f0*/  FSEL R70, |R91|, R70, P2 ;  /* 0x000000465b467208 */ /* 0x000fe20001000200 */
[----:B------:R-:W-:Y:S01]  /*3900*/  FMUL R27, R34, 0.5 ;  /* 0x3f000000221b7820 */ /* 0x000fe20000400000 */
[----:B------:R-:W-:Y:S01]  /*3910*/  @P3 LOP3.LUT R68, R76, 0x80000000, R81, 0xb8, !PT ;  /* 0x800000004c443812 */ /* 0x000fe200078eb851 */
[----:B------:R-:W-:Y:S01]  /*3920*/  FMUL R74, R86, R86 ;  /* 0x00000056564a7220 */ /* 0x000fe20000400000 */
[----:B------:R-:W-:Y:S01]  /*3930*/  FSETP.GE.AND P3, PT, |R84|, 1.0029599666595458984, PT ;  /* 0x3f8060fe5400780b */ /* 0x000fe20003f66200 */
[----:B---3--:R-:W-:Y:S01]  /*3940*/  @P5 FADD R78, -R78, 1 ;  /* 0x3f8000004e4e5421 */ /* 0x008fe20000000100 */
[----:B------:R-:W-:Y:S01]  /*3950*/  FSEL R71, R0, 8.4834944573231041431e-05, P2 ;  /* 0x38b1e96a00477808 */ /* 0x000fe20001000000 */
[----:B------:R-:W-:Y:S01]  /*3960*/  FADD R67, R67, 1 ;  /* 0x3f80000043437421 */ /* 0x000fe20000000000 */
[----:B------:R-:W-:Y:S01]  /*3970*/  FSEL R73, -R3, -0.00082130916416645050049, P2 ;  /* 0xba574d2003497808 */ /* 0x000fe20001000100 */
[----:B------:R-:W-:Y:S01]  /*3980*/  FADD R68, R68, 1 ;  /* 0x3f80000044447421 */ /* 0x000fe20000000000 */
[----:B------:R-:W-:Y:S01]  /*3990*/  FSEL R72, |R84|, R72, P3 ;  /* 0x0000004854487208 */ /* 0x000fe20001800200 */
[----:B------:R-:W-:Y:S01]  /*39a0*/  FMUL R67, R67, R30 ;  /* 0x0000001e43437220 */ /* 0x000fe20000400000 */
[----:B------:R-:W-:Y:S01]  /*39b0*/  FSEL R79, R0, 8.4834944573231041431e-05, P3 ;  /* 0x38b1e96a004f7808 */ /* 0x000fe20001800000 */
[----:B------:R-:W-:Y:S01]  /*39c0*/  FFMA R71, R70, R71, R73 ;  /* 0x0000004746477223 */ /* 0x000fe20000000049 */
[----:B------:R-:W-:Y:S01]  /*39d0*/  FSEL R81, -R3, -0.00082130916416645050049, P3 ;  /* 0xba574d2003517808 */ /* 0x000fe20001800100 */
[----:B------:R-:W-:Y:S01]  /*39e0*/  FMUL R68, R68, R31 ;  /* 0x0000001f44447220 */ /* 0x000fe20000400000 */
[----:B------:R-:W-:-:S02]  /*39f0*/  @P5 LOP3.LUT R69, R78, 0x80000000, R83, 0xb8, !PT ;  /* 0x800000004e455812 */ /* 0x000fc400078eb853 */
[----:B------:R-:W-:Y:S01]  /*3a00*/  FSETP.GE.AND P5, PT, |R86|, 1.0029599666595458984, PT ;  /* 0x3f8060fe5600780b */ /* 0x000fe20003fa6200 */
[----:B------:R-:W-:Y:S01]  /*3a10*/  FFMA R81, R72, R79, R81 ;  /* 0x0000004f48517223 */ /* 0x000fe20000000051 */
[----:B------:R-:W-:Y:S01]  /*3a20*/  FSEL R73, R12, 0.0052134888246655464172, P2 ;  /* 0x3baad5ea0c497808 */ /* 0x000fe20001000000 */
[----:B------:R-:W-:Y:S01]  /*3a30*/  FADD R69, R69, 1 ;  /* 0x3f80000045457421 */ /* 0x000fe20000000000 */
[----:B------:R-:W-:Y:S02]  /*3a40*/  FSEL R74, |R86|, R74, P5 ;  /* 0x0000004a564a7208 */ /* 0x000fe40002800200 */
[----:B------:R-:W-:Y:S01]  /*3a50*/  FSEL R85, R0, 8.4834944573231041431e-05, P5 ;  /* 0x38b1e96a00557808 */ /* 0x000fe20002800000 */
[----:B------:R-:W-:Y:S01]  /*3a60*/  FFMA R71, R70, R71, R73 ;  /* 0x0000004746477223 */ /* 0x000fe20000000049 */
[----:B------:R-:W-:Y:S01]  /*3a70*/  FSEL R87, -R3, -0.00082130916416645050049, P5 ;  /* 0xba574d2003577808 */ /* 0x000fe20002800100 */
[----:B------:R-:W-:Y:S01]  /*3a80*/  FMUL R32, R69, R32 ;  /* 0x0000002045207220 */ /* 0x000fe20000400000 */
        /* <DEDUP_REMOVED lines=15> */
[----:B------:R-:W-:Y:S01]  /*3b80*/  FSEL R83, R20, -0.37612664699554443359, P3 ;  /* 0xbec093ac14537808 */ /* 0x000fe20001800000 */
[----:B------:R-:W-:Y:S01]  /*3b90*/  FFMA R81, R72, R81, R85 ;  /* 0x0000005148517223 */ /* 0x000fe20000000055 */
[----:B------:R-:W-:Y:S01]  /*3ba0*/  FSEL R87, -R13, -0.026868773624300956726, P5 ;  /* 0xbcdc1be70d577808 */ /* 0x000fe20002800100 */
[----:B------:R-:W-:Y:S01]  /*3bb0*/  FFMA R70, R70, R71, R73 ;  /* 0x0000004746467223 */ /* 0x000fe20000000049 */
[----:B------:R-:W-:Y:S01]  /*3bc0*/  FSEL R71, R21, 0.12837915122509002686, P3 ;  /* 0x3e0375d315477808 */ /* 0x000fe20001800000 */
[----:B------:R-:W-:Y:S01]  /*3bd0*/  FFMA R81, R72, R81, R83 ;  /* 0x0000005148517223 */ /* 0x000fe20000000053 */
[----:B------:R-:W-:Y:S01]  /*3be0*/  FSEL R85, R15, 0.11284004896879196167, P5 ;  /* 0x3de718af0f557808 */ /* 0x000fe20002800000 */
[----:B------:R-:W-:Y:S01]  /*3bf0*/  FFMA R87, R74, R89, R87 ;  /* 0x000000594a577223 */ /* 0x000fe20000000057 */
[----:B------:R-:W-:Y:S01]  /*3c00*/  FSEL R79, -|R91|, R91, P2 ;  /* 0x0000005b5b4f7208 */ /* 0x000fe20001000300 */
[----:B------:R-:W-:Y:S01]  /*3c10*/  FFMA R71, R72, R81, R71 ;  /* 0x0000005148477223 */ /* 0x000fe20000000047 */
[----:B------:R-:W-:Y:S01]  /*3c20*/  FSEL R72, -|R84|, R84, P3 ;  /* 0x0000005454487208 */ /* 0x000fe20001800300 */
[----:B------:R-:W-:Y:S01]  /*3c30*/  FFMA R85, R74, R87, R85 ;  /* 0x000000574a557223 */ /* 0x000fe20000000055 */
[----:B------:R-:W-:Y:S01]  /*3c40*/  FSEL R73, R20, -0.37612664699554443359, P5 ;  /* 0xbec093ac14497808 */ /* 0x000fe20002800000 */
[----:B------:R-:W-:Y:S01]  /*3c50*/  FFMA R70, R70, R79, R79 ;  /* 0x0000004f46467223 */ /* 0x000fe2000000004f */
[----:B------:R-:W-:Y:S01]  /*3c60*/  FSEL R76, R21, 0.12837915122509002686, P5 ;  /* 0x3e0375d3154c7808 */ /* 0x000fe20002800000 */
[----:B------:R-:W-:Y:S01]  /*3c70*/  FFMA R71, R71, R72, R72 ;  /* 0x0000004847477223 */ /* 0x000fe20000000048 */
[----:B------:R-:W-:Y:S01]  /*3c80*/  FSEL R72, -|R86|, R86, P5 ;  /* 0x0000005656487208 */ /* 0x000fe20002800300 */
[----:B------:R-:W1:Y:S01]  /*3c90*/  @P2 MUFU.EX2 R78, R70 ;  /* 0x00000046004e2308 */ /* 0x000e620000000800 */
[----:B------:R-:W-:Y:S01]  /*3ca0*/  FFMA R73, R74, R85, R73 ;  /* 0x000000554a497223 */ /* 0x000fe20000000049 */
[----:B------:R-:W-:Y:S01]  /*3cb0*/  FMUL R79, R62, R38 ;  /* 0x000000263e4f7220 */ /* 0x000fe20000400000 */
[--C-:B------:R-:W-:Y:S01]  /*3cc0*/  HADD2.F32 R38, -RZ, R6.reuse.H1_H1 ;  /* 0x30000006ff267230 */ /* 0x100fe20000004100 */
[----:B------:R-:W-:Y:S01]  /*3cd0*/  F2FP.F16.F32.PACK_AB R30, R66, R65 ;  /* 0x00000041421e723e */ /* 0x000fe200000000ff */
[----:B------:R-:W-:Y:S01]  /*3ce0*/  FFMA R73, R74, R73, R76 ;  /* 0x000000494a497223 */ /* 0x000fe2000000004c */
[C---:B------:R-:W-:Y:S01]  /*3cf0*/  FMUL R76, R62.reuse, R36 ;  /* 0x000000243e4c7220 */ /* 0x040fe20000400000 */
[----:B------:R-:W-:Y:S01]  /*3d00*/  HADD2.F32 R36, -RZ, R6.H0_H0 ;  /* 0x20000006ff247230 */ /* 0x000fe20000004100 */
[----:B------:R-:W2:Y:S01]  /*3d10*/  @P3 MUFU.EX2 R81, R71 ;  /* 0x0000004700513308 */ /* 0x000ea20000000800 */
[----:B------:R-:W-:Y:S01]  /*3d20*/  FFMA R72, R73, R72, R72 ;  /* 0x0000004849487223 */ /* 0x000fe20000000048 */
[----:B------:R-:W-:Y:S01]  /*3d30*/  FMUL R73, R62, R37 ;  /* 0x000000253e497220 */ /* 0x000fe20000400000 */
[----:B------:R-:W-:-:S02]  /*3d40*/  HADD2.F32 R74, -RZ, R7.H0_H0 ;  /* 0x20000007ff4a7230 */ /* 0x000fc40000004100 */
[C---:B------:R-:W-:Y:S01]  /*3d50*/  FFMA R37, R59.reuse, R36, R76 ;  /* 0x000000243b257223 */ /* 0x040fe2000000004c */
[----:B------:R-:W-:Y:S01]  /*3d60*/  F2FP.F16.F32.PACK_AB R31, R68, R67 ;  /* 0x00000043441f723e */ /* 0x000fe200000000ff */
[----:B------:R-:W-:Y:S01]  /*3d70*/  FFMA R38, R59, R38, R73 ;  /* 0x000000263b267223 */ /* 0x000fe20000000049 */
[----:B------:R-:W3:Y:S01]  /*3d80*/  @P5 MUFU.EX2 R83, R72 ;  /* 0x0000004800535308 */ /* 0x000ee20000000800 */
[----:B-1----:R-:W-:Y:S01]  /*3d90*/  @P2 FADD R78, -R78, 1 ;  /* 0x3f8000004e4e2421 */ /* 0x002fe20000000100 */
[----:B------:R-:W-:Y:S01]  /*3da0*/  FMUL R94, R37, 0.70710676908493041992 ;  /* 0x3f3504f3255e7820 */ /* 0x000fe20000400000 */
[----:B------:R-:W-:Y:S01]  /*3db0*/  FMUL R87, R38, 0.70710676908493041992 ;  /* 0x3f3504f326577820 */ /* 0x000fe20000400000 */
[----:B------:R-:W-:Y:S01]  /*3dc0*/  FFMA R36, R59, R74, R79 ;  /* 0x0000004a3b247223 */ /* 0x000fe2000000004f */
[----:B------:R-:W-:Y:S01]  /*3dd0*/  FMUL R28, R37, 0.5 ;  /* 0x3f000000251c7820 */ /* 0x000fe20000400000 */
[----:B------:R-:W-:Y:S01]  /*3de0*/  @P2 LOP3.LUT R70, R78, 0x80000000, R91, 0xb8, !PT ;  /* 0x800000004e462812 */ /* 0x000fe200078eb85b */
[C---:B------:R-:W-:Y:S01]  /*3df0*/  FMUL R73, R94.reuse, R94 ;  /* 0x0000005e5e497220 */ /* 0x040fe20000400000 */
[----:B------:R-:W-:Y:S01]  /*3e00*/  FSETP.GE.AND P2, PT, |R94|, 1.0029599666595458984, PT ;  /* 0x3f8060fe5e00780b */ /* 0x000fe20003f46200 */
[----:B--2---:R-:W-:Y:S01]  /*3e10*/  @P3 FADD R81, -R81, 1 ;  /* 0x3f80000051513421 */ /* 0x004fe20000000100 */
[----:B------:R-:W-:Y:S01]  /*3e20*/  FMUL R78, R87, R87 ;  /* 0x00000057574e7220 */ /* 0x000fe20000400000 */
[----:B------:R-:W-:Y:S01]  /*3e30*/  FMUL R89, R36, 0.70710676908493041992 ;  /* 0x3f3504f324597820 */ /* 0x000fe20000400000 */
[----:B------:R-:W-:Y:S01]  /*3e40*/  FSEL R73, |R94|, R73, P2 ;  /* 0x000000495e497208 */ /* 0x000fe20001000200 */
[----:B------:R-:W-:Y:S01]  /*3e50*/  FADD R70, R70, 1 ;  /* 0x3f80000046467421 */ /* 0x000fe20000000000 */
[----:B------:R-:W-:Y:S01]  /*3e60*/  @P3 LOP3.LUT R71, R81, 0x80000000, R84, 0xb8, !PT ;  /* 0x8000000051473812 */ /* 0x000fe200078eb854 */
[----:B------:R-:W-:Y:S01]  /*3e70*/  FMUL R79, R89, R89 ;  /* 0x00000059594f7220 */ /* 0x000fe20000400000 */
[----:B------:R-:W-:Y:S01]  /*3e80*/  FSETP.GE.AND P3, PT, |R87|, 1.0029599666595458984, PT ;  /* 0x3f8060fe5700780b */ /* 0x000fe20003f66200 */
[----:B---3--:R-:W-:Y:S01]  /*3e90*/  @P5 FADD R83, -R83, 1 ;  /* 0x3f80000053535421 */ /* 0x008fe20000000100 */
[----:B------:R-:W-:Y:S01]  /*3ea0*/  FSEL R74, R0, 8.4834944573231041431e-05, P2 ;  /* 0x38b1e96a004a7808 */ /* 0x000fe20001000000 */
[----:B------:R-:W-:Y:S01]  /*3eb0*/  FMUL R35, R70, R35 ;  /* 0x0000002346237220 */ /* 0x000fe20000400000 */
[----:B------:R-:W-:Y:S01]  /*3ec0*/  FSEL R76, -R3, -0.00082130916416645050049, P2 ;  /* 0xba574d20034c7808 */ /* 0x000fe20001000100 */
[----:B------:R-:W-:Y:S01]  /*3ed0*/  FADD R71, R71, 1 ;  /* 0x3f80000047477421 */ /* 0x000fe20000000000 */
[----:B------:R-:W-:Y:S01]  /*3ee0*/  FSEL R81, |R87|, R78, P3 ;  /* 0x0000004e57517208 */ /* 0x000fe20001800200 */
[----:B------:R-:W-:Y:S01]  /*3ef0*/  FMUL R36, R36, 0.5 ;  /* 0x3f00000024247820 */ /* 0x000fe20000400000 */
[----:B------:R-:W-:Y:S01]  /*3f00*/  FSEL R78, R0, 8.4834944573231041431e-05, P3 ;  /* 0x38b1e96a004e7808 */ /* 0x000fe20001800000 */
[----:B------:R-:W-:Y:S01]  /*3f10*/  FFMA R74, R73, R74, R76 ;  /* 0x0000004a494a7223 */ /* 0x000fe2000000004c */
[----:B------:R-:W-:Y:S01]  /*3f20*/  FSEL R84, -R3, -0.00082130916416645050049, P3 ;  /* 0xba574d2003547808 */ /* 0x000fe20001800100 */
[----:B------:R-:W-:Y:S01]  /*3f30*/  FMUL R33, R71, R26 ;  /* 0x0000001a47217220 */ /* 0x000fe20000400000 */
[----:B------:R-:W-:Y:S01]  /*3f40*/  FSEL R76, R12, 0.0052134888246655464172, P2 ;  /* 0x3baad5ea0c4c7808 */ /* 0x000fe20001000000 */
[----:B------:R-:W-:Y:S01]  /*3f50*/  FMUL R29, R38, 0.5 ;  /* 0x3f000000261d7820 */ /* 0x000fe20000400000 */
[----:B------:R-:W-:Y:S01]  /*3f60*/  @P5 LOP3.LUT R72, R83, 0x80000000, R86, 0xb8, !PT ;  /* 0x8000000053485812 */ /* 0x000fe200078eb856 */
[----:B------:R-:W-:Y:S01]  /*3f70*/  FFMA R84, R81, R78, R84 ;  /* 0x0000004e51547223 */ /* 0x000fe20000000054 */
[----:B------:R-:W-:Y:S01]  /*3f80*/  FSETP.GE.AND P5, PT, |R89|, 1.0029599666595458984, PT ;  /* 0x3f8060fe5900780b */ /* 0x000fe20003fa6200 */
[----:B------:R-:W-:Y:S01]  /*3f90*/  FFMA R74, R73, R74, R76 ;  /* 0x0000004a494a7223 */ /* 0x000fe2000000004c */
[----:B------:R-:W-:Y:S01]  /*3fa0*/  FSEL R78, -R13, -0.026868773624300956726, P2 ;  /* 0xbcdc1be70d4e7808 */ /* 0x000fe20001000100 */
[----:B------:R-:W-:Y:S01]  /*3fb0*/  FADD R72, R72, 1 ;  /* 0x3f80000048487421 */ /* 0x000fe20000000000 */
[----:B------:R-:W-:-:S02]  /*3fc0*/  FSEL R85, |R89|, R79, P5 ;  /* 0x0000004f59557208 */ /* 0x000fc40002800200 */
[----:B------:R-:W-:Y:S01]  /*3fd0*/  FSEL R88, R0, 8.4834944573231041431e-05, P5 ;  /* 0x38b1e96a00587808 */ /* 0x000fe20002800000 */
[----:B------:R-:W-:Y:S01]  /*3fe0*/  FFMA R74, R73, R74, R78 ;  /* 0x0000004a494a7223 */ /* 0x000fe2000000004e */
[----:B------:R-:W-:Y:S01]  /*3ff0*/  FSEL R90, -R3, -0.00082130916416645050049, P5 ;  /* 0xba574d20035a7808 */ /* 0x000fe20002800100 */
[----:B------:R-:W-:Y:S01]  /*4000*/  FMUL R72, R72, R27 ;  /* 0x0000001b48487220 */ /* 0x000fe20000400000 */
[C---:B------:R-:W-:Y:S02]  /*4010*/  FSEL R86, R12.reuse, 0.0052134888246655464172, P3 ;  /* 0x3baad5ea0c567808 */ /* 0x040fe40001800000 */
[----:B------:R-:W-:Y:S01]  /*4020*/  FSEL R76, R15, 0.11284004896879196167, P2 ;  /* 0x3de718af0f4c7808 */ /* 0x000fe20001000000 */
[----:B------:R-:W-:Y:S01]  /*4030*/  FFMA R88, R85, R88, R90 ;  /* 0x0000005855587223 */ /* 0x000fe2000000005a */
[----:B------:R-:W-:Y:S01]  /*4040*/  FSEL R92, R12, 0.0052134888246655464172, P5 ;  /* 0x3baad5ea0c5c7808 */ /* 0x000fe20002800000 */
        /* <DEDUP_REMOVED lines=13> */
[----:B------:R-:W-:Y:S01]  /*4120*/  FSEL R79, -|R94|, R94, P2 ;  /* 0x0000005e5e4f7208 */ /* 0x000fe20001000300 */
[----:B------:R-:W-:Y:S01]  /*4130*/  FFMA R90, R85, R92, R90 ;  /* 0x0000005c555a7223 */ /* 0x000fe2000000005a */
[----:B------:R-:W-:Y:S01]  /*4140*/  FSEL R86, R15, 0.11284004896879196167, P5 ;  /* 0x3de718af0f567808 */ /* 0x000fe20002800000 */
[----:B------:R-:W-:Y:S01]  /*4150*/  FFMA R78, R81, R84, R78 ;  /* 0x00000054514e7223 */ /* 0x000fe2000000004e */
[----:B------:R-:W-:Y:S01]  /*4160*/  FSEL R76, R21, 0.12837915122509002686, P3 ;  /* 0x3e0375d3154c7808 */ /* 0x000fe20001800000 */
[----:B------:R-:W-:Y:S01]  /*4170*/  FFMA R83, R74, R79, R79 ;  /* 0x0000004f4a537223 */ /* 0x000fe2000000004f */
[----:B------:R-:W-:Y:S01]  /*4180*/  FSEL R74, R20, -0.37612664699554443359, P5 ;  /* 0xbec093ac144a7808 */ /* 0x000fe20002800000 */
[----:B------:R-:W-:Y:S01]  /*4190*/  FFMA R86, R85, R90, R86 ;  /* 0x0000005a55567223 */ /* 0x000fe20000000056 */
[----:B------:R-:W-:Y:S01]  /*41a0*/  FSEL R73, -|R87|, R87, P3 ;  /* 0x0000005757497208 */ /* 0x000fe20001800300 */
[----:B------:R-:W-:Y:S01]  /*41b0*/  FFMA R76, R81, R78, R76 ;  /* 0x0000004e514c7223 */ /* 0x000fe2000000004c */
[----:B------:R-:W-:Y:S01]  /*41c0*/  FSEL R81, R21, 0.12837915122509002686, P5 ;  /* 0x3e0375d315517808 */ /* 0x000fe20002800000 */
[----:B------:R-:W-:Y:S01]  /*41d0*/  FFMA R74, R85, R86, R74 ;  /* 0x00000056554a7223 */ /* 0x000fe2000000004a */
[----:B------:R-:W1:Y:S01]  /*41e0*/  @P2 MUFU.EX2 R79, R83 ;  /* 0x00000053004f2308 */ /* 0x000e620000000800 */
[----:B------:R-:W-:Y:S01]  /*41f0*/  FFMA R84, R76, R73, R73 ;  /* 0x000000494c547223 */ /* 0x000fe20000000049 */
[----:B------:R-:W-:Y:S01]  /*4200*/  FSEL R73, -|R89|, R89, P5 ;  /* 0x0000005959497208 */ /* 0x000fe20002800300 */
[----:B------:R-:W-:Y:S01]  /*4210*/  FFMA R74, R85, R74, R81 ;  /* 0x0000004a554a7223 */ /* 0x000fe20000000051 */
[----:B------:R-:W-:-:S02]  /*4220*/  HADD2.F32 R76, -RZ, R7.H1_H1 ;  /* 0x30000007ff4c7230 */ /* 0x000fc40000004100 */
[----:B------:R-:W-:Y:S01]  /*4230*/  FMUL R78, R62, R39 ;  /* 0x000000273e4e7220 */ /* 0x000fe20000400000 */
[----:B------:R-:W-:Y:S01]  /*4240*/  F2FP.F16.F32.PACK_AB R32, R35, R32 ;  /* 0x000000202320723e */ /* 0x000fe200000000ff */
[----:B------:R-:W-:Y:S01]  /*4250*/  FFMA R85, R74, R73, R73 ;  /* 0x000000494a557223 */ /* 0x000fe20000000049 */
[----:B------:R-:W2:Y:S01]  /*4260*/  @P3 MUFU.EX2 R81, R84 ;  /* 0x0000005400513308 */ /* 0x000ea20000000800 */
[--C-:B------:R-:W-:Y:S02]  /*4270*/  HADD2.F32 R74, -RZ, R8.reuse.H1_H1 ;  /* 0x30000008ff4a7230 */ /* 0x100fe40000004100 */
[----:B------:R-:W-:Y:S01]  /*4280*/  FMUL R73, R62, R24 ;  /* 0x000000183e497220 */ /* 0x000fe20000400000 */
[C---:B------:R-:W-:Y:S01]  /*4290*/  FFMA R91, R59.reuse, R76, R78 ;  /* 0x0000004c3b5b7223 */ /* 0x040fe2000000004e */
[----:B------:R-:W-:Y:S01]  /*42a0*/  HADD2.F32 R24, -RZ, R8.H0_H0 ;  /* 0x20000008ff187230 */ /* 0x000fe20000004100 */
[----:B------:R-:W-:Y:S01]  /*42b0*/  F2FP.F16.F32.PACK_AB R33, R72, R33 ;  /* 0x000000214821723e */ /* 0x000fe200000000ff */
[----:B------:R-:W-:Y:S01]  /*42c0*/  FFMA R90, R59, R74, R25 ;  /* 0x0000004a3b5a7223 */ /* 0x000fe20000000019 */
[----:B------:R-:W-:Y:S01]  /*42d0*/  IMAD.U32 R35, RZ, RZ, UR49 ;  /* 0x00000031ff237e24 */ /* 0x000fe2000f8e00ff */
[----:B------:R-:W3:Y:S01]  /*42e0*/  @P5 MUFU.EX2 R86, R85 ;  /* 0x0000005500565308 */ /* 0x000ee20000000800 */
[----:B-1----:R-:W-:Y:S01]  /*42f0*/  @P2 FADD R79, -R79, 1 ;  /* 0x3f8000004f4f2421 */ /* 0x002fe20000000100 */
[----:B------:R-:W-:Y:S01]  /*4300*/  FFMA R88, R59, R24, R73 ;  /* 0x000000183b587223 */ /* 0x000fe20000000049 */
[----:B------:R-:W-:Y:S01]  /*4310*/  FMUL R93, R90, 0.70710676908493041992 ;  /* 0x3f3504f35a5d7820 */ /* 0x000fe20000400000 */
[----:B------:R-:W-:-:S02]  /*4320*/  FMUL R27, R91, 0.5 ;  /* 0x3f0000005b1b7820 */ /* 0x000fc40000400000 */
[----:B------:R-:W-:Y:S01]  /*4330*/  @P2 LOP3.LUT R83, R79, 0x80000000, R94, 0xb8, !PT ;  /* 0x800000004f532812 */ /* 0x000fe200078eb85e */
[----:B------:R-:W-:Y:S01]  /*4340*/  FMUL R94, R91, 0.70710676908493041992 ;  /* 0x3f3504f35b5e7820 */ /* 0x000fe20000400000 */
[----:B------:R-:W-:Y:S01]  /*4350*/  FMUL R92, R88, 0.70710676908493041992 ;  /* 0x3f3504f3585c7820 */ /* 0x000fe20000400000 */
[----:B--2---:R-:W-:Y:S01]  /*4360*/  @P3 FADD R81, -R81, 1 ;  /* 0x3f80000051513421 */ /* 0x004fe20000000100 */
[C---:B------:R-:W-:Y:S01]  /*4370*/  FMUL R25, R93.reuse, R93 ;  /* 0x0000005d5d197220 */ /* 0x040fe20000400000 */
[----:B------:R-:W-:Y:S01]  /*4380*/  FMUL R24, R94, R94 ;  /* 0x0000005e5e187220 */ /* 0x000fe20000400000 */
[----:B------:R-:W-:Y:S01]  /*4390*/  FSETP.GE.AND P2, PT, |R93|, 1.0029599666595458984, PT ;  /* 0x3f8060fe5d00780b */ /* 0x000fe20003f46200 */
[----:B------:R-:W-:Y:S01]  /*43a0*/  FADD R83, R83, 1 ;  /* 0x3f80000053537421 */ /* 0x000fe20000000000 */
[----:B------:R-:W-:Y:S01]  /*43b0*/  @P3 LOP3.LUT R84, R81, 0x80000000, R87, 0xb8, !PT ;  /* 0x8000000051543812 */ /* 0x000fe200078eb857 */
[----:B------:R-:W-:Y:S01]  /*43c0*/  FMUL R26, R88, 0.5 ;  /* 0x3f000000581a7820 */ /* 0x000fe20000400000 */
[----:B------:R-:W-:Y:S01]  /*43d0*/  FSETP.GE.AND P3, PT, |R94|, 1.0029599666595458984, PT ;  /* 0x3f8060fe5e00780b */ /* 0x000fe20003f66200 */
[----:B---3--:R-:W-:Y:S01]  /*43e0*/  @P5 FADD R86, -R86, 1 ;  /* 0x3f80000056565421 */ /* 0x008fe20000000100 */
[----:B------:R-:W-:Y:S01]  /*43f0*/  FSEL R74, |R93|, R25, P2 ;  /* 0x000000195d4a7208 */ /* 0x000fe20001000200 */
[----:B------:R-:W-:Y:S01]  /*4400*/  FMUL R34, R83, R28 ;  /* 0x0000001c53227220 */ /* 0x000fe20000400000 */
[----:B------:R-:W-:Y:S01]  /*4410*/  FSEL R76, |R94|, R24, P3 ;  /* 0x000000185e4c7208 */ /* 0x000fe20001800200 */
[----:B------:R-:W-:Y:S01]  /*4420*/  FMUL R24, R92, R92 ;  /* 0x0000005c5c187220 */ /* 0x000fe20000400000 */
[----:B------:R-:W-:Y:S01]  /*4430*/  FSEL R39, R0, 8.4834944573231041431e-05, P3 ;  /* 0x38b1e96a00277808 */ /* 0x000fe20001800000 */
[----:B------:R-:W-:Y:S01]  /*4440*/  FMUL R28, R90, 0.5 ;  /* 0x3f0000005a1c7820 */ /* 0x000fe20000400000 */
[----:B------:R-:W-:Y:S01]  /*4450*/  FSEL R81, -R3, -0.00082130916416645050049, P3 ;  /* 0xba574d2003517808 */ /* 0x000fe20001800100 */
[----:B------:R-:W-:Y:S01]  /*4460*/  FADD R84, R84, 1 ;  /* 0x3f80000054547421 */ /* 0x000fe20000000000 */
[----:B------:R-:W-:-:S02]  /*4470*/  @P5 LOP3.LUT R85, R86, 0x80000000, R89, 0xb8, !PT ;  /* 0x8000000056555812 */ /* 0x000fc400078eb859 */
[----:B------:R-:W-:Y:S01]  /*4480*/  FSETP.GE.AND P5, PT, |R92|, 1.0029599666595458984, PT ;  /* 0x3f8060fe5c00780b */ /* 0x000fe20003fa6200 */
[----:B------:R-:W-:Y:S01]  /*4490*/  FFMA R87, R76, R39, R81 ;  /* 0x000000274c577223 */ /* 0x000fe20000000051 */
[----:B------:R-:W-:Y:S01]  /*44a0*/  FSEL R73, R0, 8.4834944573231041431e-05, P2 ;  /* 0x38b1e96a00497808 */ /* 0x000fe20001000000 */
[----:B------:R-:W-:Y:S01]  /*44b0*/  FADD R85, R85, 1 ;  /* 0x3f80000055557421 */ /* 0x000fe20000000000 */
[----:B------:R-:W-:Y:S01]  /*44c0*/  FSEL R79, -R3, -0.00082130916416645050049, P2 ;  /* 0xba574d20034f7808 */ /* 0x000fe20001000100 */
[----:B------:R-:W-:Y:S01]  /*44d0*/  FMUL R37, R84, R29 ;  /* 0x0000001d54257220 */ /* 0x000fe20000400000 */
[----:B------:R-:W-:Y:S01]  /*44e0*/  FSEL R24, |R92|, R24, P5 ;  /* 0x000000185c187208 */ /* 0x000fe20002800200 */
[----:B------:R-:W-:Y:S01]  /*44f0*/  FMUL R36, R85, R36 ;  /* 0x0000002455247220 */ /* 0x000fe20000400000 */
[----:B------:R-:W-:Y:S01]  /*4500*/  FSEL R25, R0, 8.4834944573231041431e-05, P5 ;  /* 0x38b1e96a00197808 */ /* 0x000fe20002800000 */
[----:B------:R-:W-:Y:S01]  /*4510*/  FFMA R79, R74, R73, R79 ;  /* 0x000000494a4f7223 */ /* 0x000fe2000000004f */
[----:B------:R-:W-:-:S02]  /*4520*/  FSEL R39, -R3, -0.00082130916416645050049, P5 ;  /* 0xba574d2003277808 */ /* 0x000fc40002800100 */
[C---:B------:R-:W-:Y:S02]  /*4530*/  FSEL R89, R12.reuse, 0.0052134888246655464172, P3 ;  /* 0x3baad5ea0c597808 */ /* 0x040fe40001800000 */
[----:B------:R-:W-:Y:S01]  /*4540*/  FSEL R73, R12, 0.0052134888246655464172, P5 ;  /* 0x3baad5ea0c497808 */ /* 0x000fe20002800000 */
[----:B------:R-:W-:Y:S01]  /*4550*/  FFMA R25, R24, R25, R39 ;  /* 0x0000001918197223 */ /* 0x000fe20000000027 */
[----:B------:R-:W-:Y:S01]  /*4560*/  FSEL R81, R12, 0.0052134888246655464172, P2 ;  /* 0x3baad5ea0c517808 */ /* 0x000fe20001000000 */
[----:B------:R-:W-:Y:S01]  /*4570*/  FFMA R87, R76, R87, R89 ;  /* 0x000000574c577223 */ /* 0x000fe20000000059 */
[C---:B------:R-:W-:Y:S01]  /*4580*/  FSEL R39, -R13.reuse, -0.026868773624300956726, P3 ;  /* 0xbcdc1be70d277808 */ /* 0x040fe20001800100 */
[----:B------:R-:W-:Y:S01]  /*4590*/  FFMA R25, R24, R25, R73 ;  /* 0x0000001918197223 */ /* 0x000fe20000000049 */
[----:B------:R-:W-:Y:S01]  /*45a0*/  FSEL R73, -R13, -0.026868773624300956726, P2 ;  /* 0xbcdc1be70d497808 */ /* 0x000fe20001000100 */
[----:B------:R-:W-:Y:S01]  /*45b0*/  FFMA R79, R74, R79, R81 ;  /* 0x0000004f4a4f7223 */ /* 0x000fe20000000051 */
[C---:B------:R-:W-:Y:S01]  /*45c0*/  FSEL R89, R15.reuse, 0.11284004896879196167, P3 ;  /* 0x3de718af0f597808 */ /* 0x040fe20001800000 */
[----:B------:R-:W-:Y:S01]  /*45d0*/  FFMA R87, R76, R87, R39 ;  /* 0x000000574c577223 */ /* 0x000fe20000000027 */
[----:B------:R-:W-:Y:S01]  /*45e0*/  FSEL R81, R15, 0.11284004896879196167, P2 ;  /* 0x3de718af0f517808 */ /* 0x000fe20001000000 */
[----:B------:R-:W-:Y:S01]  /*45f0*/  FFMA R73, R74, R79, R73 ;  /* 0x0000004f4a497223 */ /* 0x000fe20000000049 */
[----:B------:R-:W-:Y:S01]  /*4600*/  FSEL R39, -R13, -0.026868773624300956726, P5 ;  /* 0xbcdc1be70d277808 */ /* 0x000fe20002800100 */
[----:B------:R-:W-:Y:S01]  /*4610*/  FFMA R87, R76, R87, R89 ;  /* 0x000000574c577223 */ /* 0x000fe20000000059 */
[----:B------:R-:W-:Y:S01]  /*4620*/  FSEL R79, R20, -0.37612664699554443359, P3 ;  /* 0xbec093ac144f7808 */ /* 0x000fe20001800000 */
[----:B------:R-:W-:Y:S01]  /*4630*/  FFMA R73, R74, R73, R81 ;  /* 0x000000494a497223 */ /* 0x000fe20000000051 */
[----:B------:R-:W-:Y:S01]  /*4640*/  FSEL R81, R21, 0.12837915122509002686, P3 ;  /* 0x3e0375d315517808 */ /* 0x000fe20001800000 */
[----:B------:R-:W-:Y:S01]  /*4650*/  FFMA R25, R24, R25, R39 ;  /* 0x0000001918197223 */ /* 0x000fe20000000027 */
[----:B------:R-:W-:Y:S01]  /*4660*/  FSEL R39, R15, 0.11284004896879196167, P5 ;  /* 0x3de718af0f277808 */ /* 0x000fe20002800000 */
[----:B------:R-:W-:Y:S01]  /*4670*/  FFMA R87, R76, R87, R79 ;  /* 0x000000574c577223 */ /* 0x000fe2000000004f */
[----:B------:R-:W-:-:S02]  /*4680*/  FSEL R79, R20, -0.37612664699554443359, P2 ;  /* 0xbec093ac144f7808 */ /* 0x000fc40001000000 */
[----:B------:R-:W-:Y:S01]  /*4690*/  FSEL R78, -|R94|, R94, P3 ;  /* 0x0000005e5e4e7208 */ /* 0x000fe20001800300 */
[----:B------:R-:W-:Y:S01]  /*46a0*/  FFMA R87, R76, R87, R81 ;  /* 0x000000574c577223 */ /* 0x000fe20000000051 */
[----:B------:R-:W-:Y:S01]  /*46b0*/  FSEL R81, R21, 0.12837915122509002686, P2 ;  /* 0x3e0375d315517808 */ /* 0x000fe20001000000 */
[----:B------:R-:W-:Y:S01]  /*46c0*/  FFMA R73, R74, R73, R79 ;  /* 0x000000494a497223 */ /* 0x000fe2000000004f */
        /* <DEDUP_REMOVED lines=11> */
[C---:B------:R-:W-:Y:S01]  /*4780*/  IMAD.SHL.U32 R74, R18.reuse, 0x10, RZ ;  /* 0x00000010124a7824 */ /* 0x040fe200078e00ff */
[----:B------:R-:W-:Y:S01]  /*4790*/  SHF.R.U32.HI R87, RZ, 0x1, R18 ;  /* 0x00000001ff577819 */ /* 0x000fe20000011612 */
[----:B------:R-:W-:-:S02]  /*47a0*/  IMAD.SHL.U32 R81, R18, 0x20, RZ ;  /* 0x0000002012517824 */ /* 0x000fc400078e00ff */
[----:B------:R-:W-:Y:S01]  /*47b0*/  FFMA R25, R25, R76, R76 ;  /* 0x0000004c19197223 */ /* 0x000fe2000000004c */
[----:B------:R-:W2:Y:S01]  /*47c0*/  @P2 MUFU.EX2 R39, R73 ;  /* 0x0000004900272308 */ /* 0x000ea20000000800 */
[----:B------:R-:W-:Y:S02]  /*47d0*/  LOP3.LUT R74, R74, 0xe00, RZ, 0xc0, !PT ;  /* 0x00000e004a4a7812 */ /* 0x000fe400078ec0ff */
[----:B------:R-:W-:Y:S02]  /*47e0*/  LOP3.LUT R86, R81, 0xc0, RZ, 0xc0, !PT ;  /* 0x000000c051567812 */ /* 0x000fe400078ec0ff */
[--C-:B------:R-:W-:Y:S02]  /*47f0*/  LOP3.LUT R76, R74, 0x20, R81.reuse, 0xf8, !PT ;  /* 0x000000204a4c7812 */ /* 0x100fe400078ef851 */
[----:B------:R-:W-:Y:S01]  /*4800*/  LOP3.LUT R74, R18, 0xff, RZ, 0xc0, !PT ;  /* 0x000000ff124a7812 */ /* 0x000fe200078ec0ff */
[----:B------:R-:W3:Y:S01]  /*4810*/  @P5 MUFU.EX2 R24, R25 ;  /* 0x0000001900185308 */ /* 0x000ee20000000800 */
[----:B------:R-:W-:Y:S01]  /*4820*/  LOP3.LUT R81, R76, 0x100, R81, 0xf8, !PT ;  /* 0x000001004c517812 */ /* 0x000fe200078ef851 */
[----:B-1----:R-:W-:Y:S01]  /*4830*/  @P3 FADD R79, -R79, 1 ;  /* 0x3f8000004f4f3421 */ /* 0x002fe20000000100 */
[----:B------:R-:W-:Y:S01]  /*4840*/  LOP3.LUT R86, R86, 0x8, R87, 0xf8, !PT ;  /* 0x0000000856567812 */ /* 0x000fe200078ef857 */
[----:B------:R-:W-:Y:S01]  /*4850*/  VIADD R76, R74, 0x1f ;  /* 0x0000001f4a4c7836 */ /* 0x000fe20000000000 */
[----:B------:R-:W-:Y:S01]  /*4860*/  F2FP.F16.F32.PACK_AB R29, R64, R63 ;  /* 0x0000003f401d723e */ /* 0x000fe200000000ff */
[----:B------:R-:W-:Y:S01]  /*4870*/  IMAD.SHL.U32 R87, R18, 0x4, RZ ;  /* 0x0000000412577824 */ /* 0x000fe200078e00ff */
[----:B------:R-:W-:Y:S01]  /*4880*/  @P3 LOP3.LUT R78, R79, 0x80000000, R94, 0xb8, !PT ;  /* 0x800000004f4e3812 */ /* 0x000fe200078eb85e */
[----:B--2---:R-:W-:Y:S01]  /*4890*/  @P2 FADD R74, -R39, 1 ;  /* 0x3f800000274a2421 */ /* 0x004fe20000000100 */
[----:B------:R-:W-:-:S02]  /*48a0*/  F2FP.F16.F32.PACK_AB R34, R37, R34 ;  /* 0x000000222522723e */ /* 0x000fc400000000ff */
[----:B------:R-:W-:Y:S01]  /*48b0*/  LOP3.LUT R86, R86, 0x18, R87, 0x78, !PT ;  /* 0x0000001856567812 */ /* 0x000fe200078e7857 */
[----:B------:R-:W-:Y:S01]  /*48c0*/  FADD R78, R78, 1 ;  /* 0x3f8000004e4e7421 */ /* 0x000fe20000000000 */
[----:B------:R-:W-:Y:S02]  /*48d0*/  @P2 LOP3.LUT R73, R74, 0x80000000, R93, 0xb8, !PT ;  /* 0x800000004a492812 */ /* 0x000fe400078eb85d */
[----:B------:R-:W-:Y:S01]  /*48e0*/  ISETP.GT.U32.AND P3, PT, R76, 0x3e, PT ;  /* 0x0000003e4c00780c */ /* 0x000fe20003f64070 */
[----:B---3--:R-:W-:Y:S01]  /*48f0*/  @P5 FADD R39, -R24, 1 ;  /* 0x3f80000018275421 */ /* 0x008fe20000000100 */
[----:B------:R-:W-:Y:S01]  /*4900*/  LOP3.LUT R24, R81, R86, RZ, 0xfc, !PT ;  /* 0x0000005651187212 */ /* 0x000fe200078efcff */
[----:B------:R-:W-:Y:S01]  /*4910*/  FADD R73, R73, 1 ;  /* 0x3f80000049497421 */ /* 0x000fe20000000000 */
[----:B------:R-:W-:Y:S02]  /*4920*/  FMUL R27, R78, R27 ;  /* 0x0000001b4e1b7220 */ /* 0x000fe40000400000 */
[----:B------:R-:W-:Y:S01]  /*4930*/  @P5 LOP3.LUT R25, R39, 0x80000000, R92, 0xb8, !PT ;  /* 0x8000000027195812 */ /* 0x000fe200078eb85c */
[----:B------:R-:W-:Y:S01]  /*4940*/  FMUL R73, R73, R28 ;  /* 0x0000001c49497220 */ /* 0x000fe20000400000 */
[----:B------:R-:W-:Y:S01]  /*4950*/  IMAD R28, R35, 0x1000, R24 ;  /* 0x00001000231c7824 */ /* 0x000fe200078e0218 */
[----:B------:R-:W-:Y:S01]  /*4960*/  LOP3.LUT P5, RZ, R18, 0x4, RZ, 0xc0, !PT ;  /* 0x0000000412ff7812 */ /* 0x000fe200078ac0ff */
[----:B------:R-:W-:-:S02]  /*4970*/  VIADD R39, R61, UR48 ;  /* 0x000000303d277c36 */ /* 0x000fc40008000000 */
[----:B------:R-:W-:Y:S01]  /*4980*/  FADD R25, R25, 1 ;  /* 0x3f80000019197421 */ /* 0x000fe20000000000 */
[----:B------:R-:W-:Y:S02]  /*4990*/  F2FP.F16.F32.PACK_AB R35, R27, R36 ;  /* 0x000000241b23723e */ /* 0x000fe400000000ff */
[----:B------:R-:W-:Y:S01]  /*49a0*/  LEA R38, R28, UR52, 0x1 ;  /* 0x000000341c267c11 */ /* 0x000fe2000f8e08ff */
[----:B------:R-:W-:Y:S01]  /*49b0*/  FMUL R26, R25, R26 ;  /* 0x0000001a191a7220 */ /* 0x000fe20000400000 */
[----:B------:R-:W-:-:S04]  /*49c0*/  IMAD.MOV.U32 R25, RZ, RZ, 0x20 ;  /* 0x00000020ff197424 */ /* 0x000fc800078e00ff */
[----:B------:R-:W-:Y:S02]  /*49d0*/  F2FP.F16.F32.PACK_AB R28, R73, R26 ;  /* 0x0000001a491c723e */ /* 0x000fe400000000ff */
[----:B------:R-:W-:Y:S02]  /*49e0*/  SEL R25, R25, 0xffffffe0, !P5 ;  /* 0xffffffe019197807 */ /* 0x000fe40006800000 */
[----:B------:R-:W-:Y:S01]  /*49f0*/  SHF.R.U32.HI R26, RZ, 0x3, R39 ;  /* 0x00000003ff1a7819 */ /* 0x000fe20000011627 */
[----:B------:R1:W-:Y:S01]  /*4a00*/  STSM.16.M88.4 [R38+0x200], R28 ;  /* 0x0002001c26007844 */ /* 0x0003e20000000200 */
[----:B------:R-:W-:Y:S02]  /*4a10*/  IADD3 R27, R25, 0x200, R38 ;  /* 0x00000200191b7810 */ /* 0x000fe40007ffe026 */
[----:B------:R-:W-:-:S03]  /*4a20*/  LOP3.LUT R26, R26, 0x1, RZ, 0xc0, !PT ;  /* 0x000000011a1a7812 */ /* 0x000fc600078ec0ff */
[----:B------:R1:W-:Y:S01]  /*4a30*/  STSM.16.M88.4 [R27], R32 ;  /* 0x000000201b007844 */ /* 0x0003e20000000200 */
[----:B------:R-:W-:Y:S01]  /*4a40*/  @!PT LDS RZ, [RZ] ;  /* 0x00000000fffff984 */ /* 0x000fe20000000800 */
[----:B------:R-:W-:Y:S01]  /*4a50*/  @!PT LDS RZ, [RZ] ;  /* 0x00000000fffff984 */ /* 0x000fe20000000800 */
[----:B------:R-:W-:Y:S01]  /*4a60*/  @!PT LDS RZ, [RZ] ;  /* 0x00000000fffff984 */ /* 0x000fe20000000800 */
[----:B------:R-:W-:Y:S01]  /*4a70*/  @!PT LDS RZ, [RZ] ;  /* 0x00000000fffff984 */ /* 0x000fe20000000800 */
[----:B------:R2:W-:Y:S06]  /*4a80*/  MEMBAR.ALL.CTA ;  /* 0x0000000000007992 */ /* 0x0005ec0000008000 */
[----:B--2---:R-:W2:Y:S02]  /*4a90*/  FENCE.VIEW.ASYNC.S ;  /* 0x00000000000073c6 */ /* 0x004ea40000000000 */
[----:B--2---:R-:W-:Y:S06]  /*4aa0*/  BAR.SYNC.DEFER_BLOCKING 0x1, 0x100 ;  /* 0x0044000000007b1d */ /* 0x004fec0000010000 */
[----:B------:R-:W-:Y:S05]  /*4ab0*/  @P3 BRA `(.L_x_57) ;  /* 0x0000000000183947 */ /* 0x000fea0003800000 */
[----:B------:R-:W-:Y:S02]  /*4ac0*/  ULEA UR44, UR49, UR52, 0xd ;  /* 0x00000034312c7291 */ /* 0x000fe4000f8e683f */
[----:B------:R-:W-:Y:S02]  /*4ad0*/  UIADD3 UR4, UP0, UR54, 0x4f0, URZ ;  /* 0x000004f036047890 */ /* 0x000fe4000ff1e03f */
[----:B------:R-:W-:Y:S02]  /*4ae0*/  UIADD3 UR44, UR44, 0x200, URZ ;  /* 0x000002002c2c7890 */ /* 0x000fe4000fffe03f */
[----:B------:R-:W-:-:S09]  /*4af0*/  UIADD3.X UR5, URZ, UR55, URZ, UP0, !UPT ;  /* 0x000000373f057290 */ /* 0x000fd200087fe43f */
[----:B------:R2:W-:Y:S02]  /*4b00*/  UTMASTG.3D [UR44], [UR4] ;  /* 0x0000002c040073b5 */ /* 0x0005e40008010000 */
[----:B--2---:R0:W-:Y:S02]  /*4b10*/  UTMACMDFLUSH ;  /* 0x00000000000079b7 */ /* 0x0041e40000000000 */
.L_x_57:
[----:B------:R-:W-:Y:S05]  /*4b20*/  BSYNC B0 ;  /* 0x0000000000007941 */ /* 0x000fea0003800000 */
.L_x_56:
[----:B------:R-:W-:Y:S01]  /*4b30*/  UIADD3 UR4, UR49, 0x1, URZ ;  /* 0x0000000131047890 */ /* 0x000fe2000fffe03f */
[----:B------:R-:W-:Y:S01]  /*4b40*/  ISETP.NE.U32.AND P2, PT, R26, 0x1, PT ;  /* 0x000000011a00780c */ /* 0x000fe20003f45070 */
[----:B------:R-:W-:Y:S02]  /*4b50*/  BSSY B0, `(.L_x_58) ;  /* 0x0000008000007945 */ /* 0x000fe40003800000 */
[----:B------:R-:W-:Y:S01]  /*4b60*/  UISETP.NE.AND UP0, UPT, UR4, 0x3, UPT ;  /* 0x000000030400788c */ /* 0x000fe2000bf05270 */
[----:B------:R-:W-:-:S03]  /*4b70*/  ISETP.GT.U32.AND P2, PT, R61, 0x7, !P2 ;  /* 0x000000073d00780c */ /* 0x000fc60005744070 */
[----:B------:R-:W-:Y:S02]  /*4b80*/  USEL UR8, URZ, 0x1, UP0 ;  /* 0x000000013f087887 */ /* 0x000fe40008000000 */
[----:B------:R-:W-:Y:S02]  /*4b90*/  USEL UR9, UR4, URZ, UP0 ;  /* 0x0000003f04097287 */ /* 0x000fe40008000000 */
[----:B------:R-:W-:Y:S01]  /*4ba0*/  ULOP3.LUT UR8, UR50, UR8, URZ, 0x3c, !UPT ;  /* 0x0000000832087292 */ /* 0x000fe2000f8e3c3f */
[----:B------:R-:W-:Y:S11]  /*4bb0*/  @P3 BRA `(.L_x_59) ;  /* 0x0000000000043947 */ /* 0x000ff60003800000 */
[----:B------:R-:W-:-:S04]  /*4bc0*/  DEPBAR.LE SB0, 0x1 ;  /* 0x000080400000791a */ /* 0x000fc80000000000 */
.L_x_59:
[----:B------:R-:W-:Y:S05]  /*4bd0*/  BSYNC B0 ;  /* 0x0000000000007941 */ /* 0x000fea0003800000 */
.L_x_58:
[----:B-1----:R-:W-:Y:S01]  /*4be0*/  SEL R27, RZ, 0x1, !P2 ;  /* 0x00000001ff1b7807 */ /* 0x002fe20005000000 */
[----:B------:R-:W-:Y:S01]  /*4bf0*/  BAR.SYNC.DEFER_BLOCKING 0x1, 0x100 ;  /* 0x0044000000007b1d */ /* 0x000fe20000010000 */
[----:B------:R-:W-:-:S04]  /*4c00*/  ISETP.GT.U32.AND P2, PT, R39, 0x7, PT ;  /* 0x000000072700780c */ /* 0x000fc80003f44070 */
[----:B------:R-:W-:-:S04]  /*4c10*/  ISETP.LT.U32.AND P2, PT, R61, 0x8, P2 ;  /* 0x000000083d00780c */ /* 0x000fc80001741070 */
[----:B------:R-:W-:Y:S02]  /*4c20*/  SEL R26, RZ, 0x1, !P2 ;  /* 0x00000001ff1a7807 */ /* 0x000fe40005000000 */
[----:B------:R-:W-:Y:S02]  /*4c30*/  ISETP.NE.AND P2, PT, RZ, UR43, PT ;  /* 0x0000002bff007c0c */ /* 0x000fe4000bf45270 */
[----:B------:R-:W-:-:S11]  /*4c40*/  LOP3.LUT R60, R27, R60, R26, 0x96, !PT ;  /* 0x0000003c1b3c7212 */ /* 0x000fd600078e961a */
[----:B------:R-:W-:Y:S05]  /*4c50*/  @!P2 BRA `(.L_x_60) ;  /* 0x000000000034a947 */ /* 0x000fea0003800000 */
[----:B------:R-:W-:Y:S04]  /*4c60*/  BSSY B0, `(.L_x_61) ;  /* 0x0000009000007945 */ /* 0x000fe80003800000 */
[----:B------:R-:W-:Y:S05]  /*4c70*/  @P0 BRA `(.L_x_62) ;  /* 0x00000000001c0947 */ /* 0x000fea0003800000 */
[----:B------:R-:W-:-:S13]  /*4c80*/  ISETP.NE.AND P2, PT, R77, 0x3, PT ;  /* 0x000000034d00780c */ /* 0x000fda0003f45270 */
[----:B------:R-:W-:Y:S05]  /*4c90*/  @!P2 BRA `(.L_x_63) ;  /* 0x000000000004a947 */ /* 0x000fea0003800000 */
[----:B------:R-:W-:Y:S01]  /*4ca0*/  BPT.TRAP 0x1 ;  /* 0x000000040000795c */ /* 0x000fe20000300000 */
.L_x_63:
[----:B------:R-:W-:-:S04]  /*4cb0*/  ULEA UR4, UR40, UR52, 0x3 ;  /* 0x0000003428047291 */ /* 0x000fc8000f8e183f */
[----:B------:R-:W-:-:S04]  /*4cc0*/  UIADD3 UR4, UR4, 0x98, URZ ;  /* 0x0000009804047890 */ /* 0x000fc8000fffe03f */
[----:B------:R-:W-:-:S09]  /*4cd0*/  UPRMT UR4, UR51, 0x654, UR4 ;  /* 0x0000065433047896 */ /* 0x000fd20008000004 */
[----:B------:R-:W-:Y:S03]  /*4ce0*/  SYNCS.ARRIVE.TRANS64.RED.A1T0 RZ, [UR4], RZ ;  /* 0x000000ffffff79a7 */ /* 0x000fe60008100404 */
.L_x_62:
[----:B------:R-:W-:Y:S05]  /*4cf0*/  BSYNC B0 ;  /* 0x0000000000007941 */ /* 0x000fea0003800000 */
.L_x_61:
[----:B------:R-:W-:-:S04]  /*4d00*/  UIADD3 UR40, UR40, 0x1, URZ ;  /* 0x0000000128287890 */ /* 0x000fc8000fffe03f */
[----:B------:R-:W-:-:S04]  /*4d10*/  UISETP.NE.AND UP0, UPT, UR40, 0x3, UPT ;  /* 0x000000032800788c */ /* 0x000fc8000bf05270 */
[----:B------:R-:W-:-:S12]  /*4d20*/  USEL UR40, UR40, URZ, UP0 ;  /* 0x0000003f28287287 */ /* 0x000fd80008000000 */
.L_x_60:
[----:B------:R-:W-:Y:S04]  /*4d30*/  BSSY B0, `(.L_x_64) ;  /* 0x0000015000007945 */ /* 0x000fe80003800000 */
[----:B------:R-:W-:Y:S05]  /*4d40*/  @P0 BRA `(.L_x_65) ;  /* 0x00000000004c0947 */ /* 0x000fea0003800000 */
[----:B------:R-:W-:-:S13]  /*4d50*/  ISETP.NE.AND P2, PT, R77, 0x3, PT ;  /* 0x000000034d00780c */ /* 0x000fda0003f45270 */
[----:B------:R-:W-:Y:S05]  /*4d60*/  @!P2 BRA `(.L_x_66) ;  /* 0x000000000004a947 */ /* 0x000fea0003800000 */
[----:B------:R-:W-:Y:S01]  /*4d70*/  BPT.TRAP 0x1 ;  /* 0x000000040000795c */ /* 0x000fe20000300000 */
.L_x_66:
[----:B------:R-:W-:Y:S01]  /*4d80*/  SHF.L.U32 R27, R14, 0x1f, RZ ;  /* 0x0000001f0e1b7819 */ /* 0x000fe200000006ff */
[----:B------:R-:W-:Y:S01]  /*4d90*/  BSSY B1, `(.L_x_67) ;  /* 0x000000b000017945 */ /* 0x000fe20003800000 */
[C---:B------:R-:W-:Y:S01]  /*4da0*/  LEA R28, R23.reuse, UR52, 0x3 ;  /* 0x00000034171c7c11 */ /* 0x040fe2000f8e18ff */
[----:B------:R-:W-:Y:S01]  /*4db0*/  @!P4 IMAD R23, R23, 0x1000, R24 ;  /* 0x000010001717c824 */ /* 0x000fe200078e0218 */
[----:B------:R-:W-:Y:S02]  /*4dc0*/  PLOP3.LUT P2, PT, PT, PT, PT, 0x8, 0x0 ;  /* 0x000000000000781c */ /* 0x000fe40003f4e170 */
[----:B------:R-:W-:Y:S01]  /*4dd0*/  @!P4 PLOP3.LUT P2, PT, P5, PT, PT, 0x80, 0x0 ;  /* 0x000000000000c81c */ /* 0x000fe20002f4f070 */
[----:B------:R-:W1:Y:S01]  /*4de0*/  SYNCS.PHASECHK.TRANS64.TRYWAIT P5, [R28+URZ+0x80], R27 ;  /* 0x0000801b1c0075a7 */ /* 0x000e6200080a017f */
[----:B------:R-:W-:-:S05]  /*4df0*/  @!P4 LEA R23, R23, UR52, 0x1 ;  /* 0x000000341717cc11 */ /* 0x000fca000f8e08ff */
[C---:B------:R-:W-:Y:S02]  /*4e00*/  @!P4 VIADD R14, R23.reuse, 0x200 ;  /* 0x00000200170ec836 */ /* 0x040fe40000000000 */
[----:B------:R-:W-:-:S04]  /*4e10*/  @!P4 VIADD R26, R23, 0x220 ;  /* 0x00000220171ac836 */ /* 0x000fc80000000000 */
[----:B------:R-:W-:Y:S01]  /*4e20*/  @P2 VIADD R26, R14, 0xffffffe0 ;  /* 0xffffffe00e1a2836 */ /* 0x000fe20000000000 */
[----:B-1----:R-:W-:Y:S06]  /*4e30*/  @!P5 BRA `(.L_x_68) ;  /* 0x000000500098d947 */ /* 0x002fec0003800000 */
.L_x_141:
[----:B------:R-:W-:Y:S05]  /*4e40*/  BSYNC B1 ;  /* 0x0000000000017941 */ /* 0x000fea0003800000 */
.L_x_67:
[----:B------:R-:W-:Y:S05]  /*4e50*/  @!P4 WARPSYNC.ALL ;  /* 0x000000000000c948 */ /* 0x000fea0003800000 */
[----:B------:R2:W3:Y:S04]  /*4e60*/  @!P4 LDSM.16.M88.4 R8, [R23+0x200] ;  /* 0x000200001708c83b */ /* 0x0004e80000000200 */
[----:B------:R2:W4:Y:S02]  /*4e70*/  @!P4 LDSM.16.M88.4 R4, [R26] ;  /* 0x000000001a04c83b */ /* 0x0005240000000200 */
.L_x_65:
[----:B------:R-:W-:Y:S05]  /*4e80*/  BSYNC B0 ;  /* 0x0000000000007941 */ /* 0x000fea0003800000 */
.L_x_64:
[----:B---3--:R-:W-:Y:S02]  /*4e90*/  HADD2.F32 R14, -RZ, R8.H0_H0 ;  /* 0x20000008ff0e7230 */ /* 0x008fe40000004100 */
[C---:B------:R-:W-:Y:S01]  /*4ea0*/  FMUL R40, R62.reuse, R40 ;  /* 0x000000283e287220 */ /* 0x040fe20000400000 */
[C---:B------:R-:W-:Y:S01]  /*4eb0*/  FMUL R41, R62.reuse, R41 ;  /* 0x000000293e297220 */ /* 0x040fe20000400000 */
[C---:B------:R-:W-:Y:S01]  /*4ec0*/  FMUL R42, R62.reuse, R42 ;  /* 0x0000002a3e2a7220 */ /* 0x040fe20000400000 */
[----:B------:R-:W-:Y:S02]  /*4ed0*/  HADD2.F32 R30, -RZ, R9.H1_H1 ;  /* 0x30000009ff1e7230 */ /* 0x000fe40000004100 */
[----:B------:R-:W-:Y:S01]  /*4ee0*/  FFMA R14, R59, R14, R40 ;  /* 0x0000000e3b0e7223 */ /* 0x000fe20000000028 */
[C---:B------:R-:W-:Y:S01]  /*4ef0*/  FMUL R44, R62.reuse, R44 ;  /* 0x0000002c3e2c7220 */ /* 0x040fe20000400000 */
[C---:B------:R-:W-:Y:S01]  /*4f00*/  FMUL R45, R62.reuse, R45 ;  /* 0x0000002d3e2d7220 */ /* 0x040fe20000400000 */
[----:B------:R-:W-:Y:S01]  /*4f10*/  FMUL R49, R62, R49 ;  /* 0x000000313e317220 */ /* 0x000fe20000400000 */
[----:B------:R-:W-:Y:S01]  /*4f20*/  FMUL R32, R14, 0.70710676908493041992 ;  /* 0x3f3504f30e207820 */ /* 0x000fe20000400000 */
[C---:B------:R-:W-:Y:S01]  /*4f30*/  FMUL R50, R62.reuse, R50 ;  /* 0x000000323e327220 */ /* 0x040fe20000400000 */
[C---:B------:R-:W-:Y:S01]  /*4f40*/  FMUL R51, R62.reuse, R51 ;  /* 0x000000333e337220 */ /* 0x040fe20000400000 */
[----:B------:R-:W-:Y:S01]  /*4f50*/  FMUL R55, R62, R55 ;  /* 0x000000373e377220 */ /* 0x000fe20000400000 */
[C---:B--2---:R-:W-:Y:S01]  /*4f60*/  FMUL R23, R32.reuse, R32 ;  /* 0x0000002020177220 */ /* 0x044fe20000400000 */
[----:B------:R-:W-:Y:S01]  /*4f70*/  FSETP.GE.AND P2, PT, |R32|, 1.0029599666595458984, PT ;  /* 0x3f8060fe2000780b */ /* 0x000fe20003f46200 */
[----:B------:R-:W-:Y:S01]  /*4f80*/  FMUL R14, R14, 0.5 ;  /* 0x3f0000000e0e7820 */ /* 0x000fe20000400000 */
[----:B------:R-:W-:Y:S05]  /*4f90*/  WARPSYNC.ALL ;  /* 0x0000000000007948 */ /* 0x000fea0003800000 */
[----:B------:R-:W-:Y:S01]  /*4fa0*/  FSEL R23, |R32|, R23, P2 ;  /* 0x0000001720177208 */ /* 0x000fe20001000200 */
[----:B------:R-:W-:Y:S01]  /*4fb0*/  BSSY B0, `(.L_x_69) ;  /* 0x00001d0000007945 */ /* 0x000fe20003800000 */
[----:B------:R-:W-:-:S02]  /*4fc0*/  FSEL R26, R0, 8.4834944573231041431e-05, P2 ;  /* 0x38b1e96a001a7808 */ /* 0x000fc40001000000 */
[----:B-1----:R-:W-:Y:S02]  /*4fd0*/  FSEL R28, -R3, -0.00082130916416645050049, P2 ;  /* 0xba574d20031c7808 */ /* 0x002fe40001000100 */
[----:B------:R-:W-:Y:S02]  /*4fe0*/  FSEL R27, R12, 0.0052134888246655464172, P2 ;  /* 0x3baad5ea0c1b7808 */ /* 0x000fe40001000000 */
[----:B------:R-:W-:Y:S01]  /*4ff0*/  FSEL R29, -R13, -0.026868773624300956726, P2 ;  /* 0xbcdc1be70d1d7808 */ /* 0x000fe20001000100 */
[----:B------:R-:W-:Y:S01]  /*5000*/  FFMA R26, R23, R26, R28 ;  /* 0x0000001a171a7223 */ /* 0x000fe2000000001c */
[----:B------:R-:W-:-:S03]  /*5010*/  FSEL R28, -|R32|, R32, P2 ;  /* 0x00000020201c7208 */ /* 0x000fc60001000300 */
[----:B------:R-:W-:Y:S01]  /*5020*/  FFMA R26, R23, R26, R27 ;  /* 0x0000001a171a7223 */ /* 0x000fe2000000001b */
[----:B------:R-:W-:-:S03]  /*5030*/  FSEL R27, R15, 0.11284004896879196167, P2 ;  /* 0x3de718af0f1b7808 */ /* 0x000fc60001000000 */
[----:B------:R-:W-:Y:S01]  /*5040*/  FFMA R26, R23, R26, R29 ;  /* 0x0000001a171a7223 */ /* 0x000fe2000000001d */
[----:B------:R-:W-:-:S03]  /*5050*/  FSEL R29, R20, -0.37612664699554443359, P2 ;  /* 0xbec093ac141d7808 */ /* 0x000fc60001000000 */
[----:B------:R-:W-:Y:S01]  /*5060*/  FFMA R26, R23, R26, R27 ;  /* 0x0000001a171a7223 */ /* 0x000fe2000000001b */
[----:B------:R-:W-:-:S03]  /*5070*/  FSEL R27, R21, 0.12837915122509002686, P2 ;  /* 0x3e0375d3151b7808 */ /* 0x000fc60001000000 */
[----:B------:R-:W-:-:S04]  /*5080*/  FFMA R26, R23, R26, R29 ;  /* 0x0000001a171a7223 */ /* 0x000fc8000000001d */
[----:B------:R-:W-:Y:S01]  /*5090*/  FFMA R23, R23, R26, R27 ;  /* 0x0000001a17177223 */ /* 0x000fe2000000001b */
[----:B------:R-:W-:-:S03]  /*50a0*/  HADD2.F32 R26, -RZ, R8.H1_H1 ;  /* 0x30000008ff1a7230 */ /* 0x000fc60000004100 */
[----:B------:R-:W-:Y:S01]  /*50b0*/  FFMA R23, R23, R28, R28 ;  /* 0x0000001c17177223 */ /* 0x000fe2000000001c */
[----:B------:R-:W-:Y:S02]  /*50c0*/  HADD2.F32 R28, -RZ, R9.H0_H0 ;  /* 0x20000009ff1c7230 */ /* 0x000fe40000004100 */
[C---:B------:R-:W-:Y:S01]  /*50d0*/  FFMA R26, R59.reuse, R26, R41 ;  /* 0x0000001a3b1a7223 */ /* 0x040fe20000000029 */
[----:B------:R-:W-:Y:S01]  /*50e0*/  FMUL R9, R62, R43 ;  /* 0x0000002b3e097220 */ /* 0x000fe20000400000 */
[----:B------:R-:W1:Y:S01]  /*50f0*/  @P2 MUFU.EX2 R27, R23 ;  /* 0x00000017001b2308 */ /* 0x000e620000000800 */
[C---:B------:R-:W-:Y:S01]  /*5100*/  FFMA R8, R59.reuse, R28, R42 ;  /* 0x0000001c3b087223 */ /* 0x040fe2000000002a */
[C---:B------:R-:W-:Y:S01]  /*5110*/  FMUL R64, R26.reuse, 0.70710676908493041992 ;  /* 0x3f3504f31a407820 */ /* 0x040fe20000400000 */
[----:B------:R-:W-:Y:S01]  /*5120*/  FFMA R9, R59, R30, R9 ;  /* 0x0000001e3b097223 */ /* 0x000fe20000000009 */
[----:B------:R-:W-:Y:S01]  /*5130*/  FMUL R26, R26, 0.5 ;  /* 0x3f0000001a1a7820 */ /* 0x000fe20000400000 */
[----:B------:R-:W-:-:S02]  /*5140*/  FMUL R66, R8, 0.70710676908493041992 ;  /* 0x3f3504f308427820 */ /* 0x000fc40000400000 */
[----:B------:R-:W-:Y:S02]  /*5150*/  FMUL R37, R9, 0.70710676908493041992 ;  /* 0x3f3504f309257820 */ /* 0x000fe40000400000 */
[C---:B------:R-:W-:Y:S01]  /*5160*/  FMUL R29, R66.reuse, R66 ;  /* 0x00000042421d7220 */ /* 0x040fe20000400000 */
[C---:B------:R-:W-:Y:S01]  /*5170*/  FSETP.GE.AND P4, PT, |R66|.reuse, 1.0029599666595458984, PT ;  /* 0x3f8060fe4200780b */ /* 0x040fe20003f86200 */
[C---:B------:R-:W-:Y:S01]  /*5180*/  FMUL R31, R37.reuse, R37 ;  /* 0x00000025251f7220 */ /* 0x040fe20000400000 */
[----:B------:R-:W-:Y:S02]  /*5190*/  FSETP.GE.AND P5, PT, |R37|, 1.0029599666595458984, PT ;  /* 0x3f8060fe2500780b */ /* 0x000fe40003fa6200 */
[----:B------:R-:W-:Y:S01]  /*51a0*/  FSEL R29, |R66|, R29, P4 ;  /* 0x0000001d421d7208 */ /* 0x000fe20002000200 */
[----:B-1----:R-:W-:Y:S01]  /*51b0*/  @P2 FADD R27, -R27, 1 ;  /* 0x3f8000001b1b2421 */ /* 0x002fe20000000100 */
[----:B------:R-:W-:Y:S02]  /*51c0*/  FSEL R34, -R3, -0.00082130916416645050049, P4 ;  /* 0xba574d2003227808 */ /* 0x000fe40002000100 */
[----:B------:R-:W-:-:S02]  /*51d0*/  FSEL R31, |R37|, R31, P5 ;  /* 0x0000001f251f7208 */ /* 0x000fc40002800200 */
[----:B------:R-:W-:Y:S01]  /*51e0*/  @P2 LOP3.LUT R23, R27, 0x80000000, R32, 0xb8, !PT ;  /* 0x800000001b172812 */ /* 0x000fe200078eb820 */
[C---:B------:R-:W-:Y:S01]  /*51f0*/  FMUL R27, R64.reuse, R64 ;  /* 0x00000040401b7220 */ /* 0x040fe20000400000 */
[----:B------:R-:W-:Y:S02]  /*5200*/  FSETP.GE.AND P2, PT, |R64|, 1.0029599666595458984, PT ;  /* 0x3f8060fe4000780b */ /* 0x000fe40003f46200 */
[----:B------:R-:W-:Y:S01]  /*5210*/  FSEL R32, R0, 8.4834944573231041431e-05, P4 ;  /* 0x38b1e96a00207808 */ /* 0x000fe20002000000 */
[----:B------:R-:W-:Y:S01]  /*5220*/  FADD R23, R23, 1 ;  /* 0x3f80000017177421 */ /* 0x000fe20000000000 */
[----:B------:R-:W-:Y:S02]  /*5230*/  FSEL R27, |R64|, R27, P2 ;  /* 0x0000001b401b7208 */ /* 0x000fe40001000200 */
[C---:B------:R-:W-:Y:S01]  /*5240*/  FSEL R28, R0.reuse, 8.4834944573231041431e-05, P2 ;  /* 0x38b1e96a001c7808 */ /* 0x040fe20001000000 */
[----:B------:R-:W-:Y:S01]  /*5250*/  FFMA R34, R29, R32, R34 ;  /* 0x000000201d227223 */ /* 0x000fe20000000022 */
[----:B------:R-:W-:Y:S01]  /*5260*/  FSEL R30, -R3, -0.00082130916416645050049, P2 ;  /* 0xba574d20031e7808 */ /* 0x000fe20001000100 */
[----:B------:R-:W-:Y:S01]  /*5270*/  FMUL R14, R23, R14 ;  /* 0x0000000e170e7220 */ /* 0x000fe20000400000 */
[----:B------:R-:W-:-:S02]  /*5280*/  FSEL R38, R0, 8.4834944573231041431e-05, P5 ;  /* 0x38b1e96a00267808 */ /* 0x000fc40002800000 */
[----:B------:R-:W-:Y:S01]  /*5290*/  FSEL R40, -R3, -0.00082130916416645050049, P5 ;  /* 0xba574d2003287808 */ /* 0x000fe20002800100 */
[----:B------:R-:W-:Y:S01]  /*52a0*/  FFMA R28, R27, R28, R30 ;  /* 0x0000001c1b1c7223 */ /* 0x000fe2000000001e */
[C---:B------:R-:W-:Y:S02]  /*52b0*/  FSEL R30, R12.reuse, 0.0052134888246655464172, P2 ;  /* 0x3baad5ea0c1e7808 */ /* 0x040fe40001000000 */
[C---:B------:R-:W-:Y:S01]  /*52c0*/  FSEL R36, R12.reuse, 0.0052134888246655464172, P4 ;  /* 0x3baad5ea0c247808 */ /* 0x040fe20002000000 */
[----:B------:R-:W-:Y:S01]  /*52d0*/  FFMA R38, R31, R38, R40 ;  /* 0x000000261f267223 */ /* 0x000fe20000000028 */
        /* <DEDUP_REMOVED lines=30> */
[----:B------:R-:W-:-:S02]  /*54c0*/  HADD2.F32 R32, -RZ, R10.H1_H1 ;  /* 0x3000000aff207230 */ /* 0x000fc40000004100 */
[----:B------:R-:W-:Y:S01]  /*54d0*/  FFMA R28, R28, R29, R29 ;  /* 0x0000001d1c1c7223 */ /* 0x000fe2000000001d */
[----:B------:R-:W-:Y:S01]  /*54e0*/  FSEL R29, -|R37|, R37, P5 ;  /* 0x00000025251d7208 */ /* 0x000fe20002800300 */
[----:B------:R-:W1:Y:S01]  /*54f0*/  @P2 MUFU.EX2 R33, R27 ;  /* 0x0000001b00212308 */ /* 0x000e620000000800 */
[----:B------:R-:W-:Y:S01]  /*5500*/  FFMA R30, R31, R30, R35 ;  /* 0x0000001e1f1e7223 */ /* 0x000fe20000000023 */
[----:B------:R-:W-:Y:S02]  /*5510*/  HADD2.F32 R34, -RZ, R11.H0_H0 ;  /* 0x2000000bff227230 */ /* 0x000fe40000004100 */
[C---:B------:R-:W-:Y:S01]  /*5520*/  FMUL R31, R62.reuse, R46 ;  /* 0x0000002e3e1f7220 */ /* 0x040fe20000400000 */
[----:B------:R-:W-:Y:S01]  /*5530*/  FMUL R42, R62, R47 ;  /* 0x0000002f3e2a7220 */ /* 0x000fe20000400000 */
[----:B------:R-:W-:Y:S01]  /*5540*/  FFMA R29, R30, R29, R29 ;  /* 0x0000001d1e1d7223 */ /* 0x000fe2000000001d */
[----:B------:R-:W-:Y:S02]  /*5550*/  HADD2.F32 R30, -RZ, R10.H0_H0 ;  /* 0x2000000aff1e7230 */ /* 0x000fe40000004100 */
[----:B------:R-:W-:Y:S01]  /*5560*/  FFMA R31, R59, R34, R31 ;  /* 0x000000223b1f7223 */ /* 0x000fe2000000001f */
[----:B------:R-:W2:Y:S01]  /*5570*/  @P4 MUFU.EX2 R35, R28 ;  /* 0x0000001c00234308 */ /* 0x000ea20000000800 */
[----:B----4-:R-:W-:-:S02]  /*5580*/  HADD2.F32 R40, -RZ, R4.H1_H1 ;  /* 0x30000004ff287230 */ /* 0x010fc40000004100 */
[C---:B------:R-:W-:Y:S01]  /*5590*/  FFMA R10, R59.reuse, R30, R44 ;  /* 0x0000001e3b0a7223 */ /* 0x040fe2000000002c */
[----:B------:R-:W-:-:S03]  /*55a0*/  FFMA R30, R59, R32, R45 ;  /* 0x000000203b1e7223 */ /* 0x000fc6000000002d */
[----:B------:R-:W-:Y:S01]  /*55b0*/  FMUL R44, R10, 0.70710676908493041992 ;  /* 0x3f3504f30a2c7820 */ /* 0x000fe20000400000 */
[----:B------:R-:W3:Y:S01]  /*55c0*/  @P5 MUFU.EX2 R36, R29 ;  /* 0x0000001d00245308 */ /* 0x000ee20000000800 */
[----:B-1----:R-:W-:Y:S01]  /*55d0*/  @P2 FADD R33, -R33, 1 ;  /* 0x3f80000021212421 */ /* 0x002fe20000000100 */
[----:B------:R-:W-:Y:S01]  /*55e0*/  FMUL R46, R30, 0.70710676908493041992 ;  /* 0x3f3504f31e2e7820 */ /* 0x000fe20000400000 */
[----:B------:R-:W-:Y:S01]  /*55f0*/  FMUL R32, R44, R44 ;  /* 0x0000002c2c207220 */ /* 0x000fe20000400000 */
[----:B------:R-:W-:Y:S02]  /*5600*/  FMUL R30, R30, 0.5 ;  /* 0x3f0000001e1e7820 */ /* 0x000fe40000400000 */
[----:B------:R-:W-:Y:S01]  /*5610*/  @P2 LOP3.LUT R27, R33, 0x80000000, R64, 0xb8, !PT ;  /* 0x80000000211b2812 */ /* 0x000fe200078eb840 */
[----:B------:R-:W-:Y:S01]  /*5620*/  FMUL R34, R46, R46 ;  /* 0x0000002e2e227220 */ /* 0x000fe20000400000 */
[C---:B------:R-:W-:Y:S01]  /*5630*/  FSETP.GE.AND P2, PT, |R44|.reuse, 1.0029599666595458984, PT ;  /* 0x3f8060fe2c00780b */ /* 0x040fe20003f46200 */
[----:B--2---:R-:W-:Y:S01]  /*5640*/  @P4 FADD R35, -R35, 1 ;  /* 0x3f80000023234421 */ /* 0x004fe20000000100 */
[----:B------:R-:W-:Y:S01]  /*5650*/  FMUL R64, R31, 0.70710676908493041992 ;  /* 0x3f3504f31f407820 */ /* 0x000fe20000400000 */
[----:B------:R-:W-:Y:S01]  /*5660*/  FADD R27, R27, 1 ;  /* 0x3f8000001b1b7421 */ /* 0x000fe20000000000 */
        /* <DEDUP_REMOVED lines=8> */
[----:B------:R-:W-:-:S02]  /*56f0*/  FSEL R35, -R3, -0.00082130916416645050049, P2 ;  /* 0xba574d2003237808 */ /* 0x000fc40001000100 */
[----:B------:R-:W-:Y:S01]  /*5700*/  @P5 LOP3.LUT R29, R36, 0x80000000, R37, 0xb8, !PT ;  /* 0x80000000241d5812 */ /* 0x000fe200078eb825 */
[----:B------:R-:W-:Y:S01]  /*5710*/  FMUL R36, R64, R64 ;  /* 0x0000004040247220 */ /* 0x000fe20000400000 */
[----:B------:R-:W-:Y:S01]  /*5720*/  FSEL R34, |R46|, R34, P4 ;  /* 0x000000222e227208 */ /* 0x000fe20002000200 */
[----:B------:R-:W-:Y:S01]  /*5730*/  FFMA R33, R32, R33, R35 ;  /* 0x0000002120217223 */ /* 0x000fe20000000023 */
[----:B------:R-:W-:Y:S01]  /*5740*/  FSEL R37, R0, 8.4834944573231041431e-05, P4 ;  /* 0x38b1e96a00257808 */ /* 0x000fe20002000000 */
[----:B------:R-:W-:Y:S01]  /*5750*/  FADD R29, R29, 1 ;  /* 0x3f8000001d1d7421 */ /* 0x000fe20000000000 */
[----:B------:R-:W-:Y:S02]  /*5760*/  FSEL R41, -R3, -0.00082130916416645050049, P4 ;  /* 0xba574d2003297808 */ /* 0x000fe40002000100 */
[----:B------:R-:W-:Y:S02]  /*5770*/  FSETP.GE.AND P5, PT, |R64|, 1.0029599666595458984, PT ;  /* 0x3f8060fe4000780b */ /* 0x000fe40003fa6200 */
[----:B------:R-:W-:Y:S01]  /*5780*/  FSEL R35, R12, 0.0052134888246655464172, P2 ;  /* 0x3baad5ea0c237808 */ /* 0x000fe20001000000 */
[----:B------:R-:W-:Y:S01]  /*5790*/  FFMA R41, R34, R37, R41 ;  /* 0x0000002522297223 */ /* 0x000fe20000000029 */
[----:B------:R-:W-:-:S02]  /*57a0*/  FSEL R36, |R64|, R36, P5 ;  /* 0x0000002440247208 */ /* 0x000fc40002800200 */
[----:B------:R-:W-:Y:S01]  /*57b0*/  FSEL R45, R0, 8.4834944573231041431e-05, P5 ;  /* 0x38b1e96a002d7808 */ /* 0x000fe20002800000 */
[----:B------:R-:W-:Y:S01]  /*57c0*/  FFMA R33, R32, R33, R35 ;  /* 0x0000002120217223 */ /* 0x000fe20000000023 */
[----:B------:R-:W-:Y:S02]  /*57d0*/  FSEL R63, -R3, -0.00082130916416645050049, P5 ;  /* 0xba574d20033f7808 */ /* 0x000fe40002800100 */
[----:B------:R-:W-:Y:S02]  /*57e0*/  FSEL R43, R12, 0.0052134888246655464172, P4 ;  /* 0x3baad5ea0c2b7808 */ /* 0x000fe40002000000 */
        /* <DEDUP_REMOVED lines=20> */
[----:B------:R-:W-:Y:S01]  /*5930*/  FSEL R37, -|R44|, R44, P2 ;  /* 0x0000002c2c257208 */ /* 0x000fe20001000300 */
[----:B------:R-:W-:Y:S01]  /*5940*/  FFMA R63, R36, R65, R63 ;  /* 0x00000041243f7223 */ /* 0x000fe2000000003f */
[----:B------:R-:W-:Y:S01]  /*5950*/  FSEL R45, R15, 0.11284004896879196167, P5 ;  /* 0x3de718af0f2d7808 */ /* 0x000fe20002800000 */
[----:B------:R-:W-:Y:S01]  /*5960*/  FFMA R33, R34, R41, R33 ;  /* 0x0000002922217223 */ /* 0x000fe20000000021 */
[----:B------:R-:W-:Y:S01]  /*5970*/  FSEL R34, -|R46|, R46, P4 ;  /* 0x0000002e2e227208 */ /* 0x000fe20002000300 */
[----:B------:R-:W-:Y:S01]  /*5980*/  FFMA R32, R32, R37, R37 ;  /* 0x0000002520207223 */ /* 0x000fe20000000025 */
[----:B------:R-:W-:Y:S01]  /*5990*/  FSEL R37, R20, -0.37612664699554443359, P5 ;  /* 0xbec093ac14257808 */ /* 0x000fe20002800000 */
[C---:B------:R-:W-:Y:S01]  /*59a0*/  FFMA R45, R36.reuse, R63, R45 ;  /* 0x0000003f242d7223 */ /* 0x040fe2000000002d */
[----:B------:R-:W-:Y:S01]  /*59b0*/  FSEL R38, R21, 0.12837915122509002686, P5 ;  /* 0x3e0375d315267808 */ /* 0x000fe20002800000 */
[----:B------:R-:W-:Y:S01]  /*59c0*/  FFMA R33, R33, R34, R34 ;  /* 0x0000002221217223 */ /* 0x000fe20000000022 */
[----:B------:R-:W1:Y:S01]  /*59d0*/  @P2 MUFU.EX2 R35, R32 ;  /* 0x0000002000232308 */ /* 0x000e620000000800 */
[----:B------:R-:W-:Y:S01]  /*59e0*/  FFMA R37, R36, R45, R37 ;  /* 0x0000002d24257223 */ /* 0x000fe20000000025 */
[----:B------:R-:W-:-:S03]  /*59f0*/  FSEL R34, -|R64|, R64, P5 ;  /* 0x0000004040227208 */ /* 0x000fc60002800300 */
[----:B------:R-:W-:Y:S01]  /*5a00*/  FFMA R37, R36, R37, R38 ;  /* 0x0000002524257223 */ /* 0x000fe20000000026 */
[----:B------:R-:W-:Y:S02]  /*5a10*/  HADD2.F32 R36, -RZ, R11.H1_H1 ;  /* 0x3000000bff247230 */ /* 0x000fe40000004100 */
[----:B------:R-:W-:Y:S01]  /*5a20*/  FMUL R11, R62, R48 ;  /* 0x000000303e0b7220 */ /* 0x000fe20000400000 */
[----:B------:R-:W2:Y:S01]  /*5a30*/  @P4 MUFU.EX2 R41, R33 ;  /* 0x0000002100294308 */ /* 0x000ea20000000800 */
[----:B------:R-:W-:Y:S01]  /*5a40*/  FFMA R34, R37, R34, R34 ;  /* 0x0000002225227223 */ /* 0x000fe20000000022 */
[----:B------:R-:W-:-:S05]  /*5a50*/  HADD2.F32 R38, -RZ, R4.H0_H0 ;  /* 0x20000004ff267230 */ /* 0x000fca0000004100 */
[----:B------:R-:W-:Y:S01]  /*5a60*/  FFMA R4, R59, R38, R11 ;  /* 0x000000263b047223 */ /* 0x000fe2000000000b */
[----:B------:R-:W3:Y:S01]  /*5a70*/  @P5 MUFU.EX2 R43, R34 ;  /* 0x00000022002b5308 */ /* 0x000ee20000000800 */
[----:B-1----:R-:W-:Y:S01]  /*5a80*/  @P2 FADD R37, -R35, 1 ;  /* 0x3f80000023252421 */ /* 0x002fe20000000100 */
[C---:B------:R-:W-:Y:S01]  /*5a90*/  FFMA R35, R59.reuse, R36, R42 ;  /* 0x000000243b237223 */ /* 0x040fe2000000002a */
[----:B------:R-:W-:Y:S01]  /*5aa0*/  FMUL R48, R4, 0.70710676908493041992 ;  /* 0x3f3504f304307820 */ /* 0x000fe20000400000 */
[----:B------:R-:W-:Y:S02]  /*5ab0*/  FFMA R11, R59, R40, R49 ;  /* 0x000000283b0b7223 */ /* 0x000fe40000000031 */
[----:B------:R-:W-:Y:S01]  /*5ac0*/  @P2 LOP3.LUT R32, R37, 0x80000000, R44, 0xb8, !PT ;  /* 0x8000000025202812 */ /* 0x000fe200078eb82c */
[----:B------:R-:W-:Y:S01]  /*5ad0*/  FMUL R38, R48, R48 ;  /* 0x0000003030267220 */ /* 0x000fe20000400000 */
[----:B------:R-:W-:Y:S01]  /*5ae0*/  FMUL R66, R11, 0.70710676908493041992 ;  /* 0x3f3504f30b427820 */ /* 0x000fe20000400000 */
[----:B--2---:R-:W-:Y:S01]  /*5af0*/  @P4 FADD R41, -R41, 1 ;  /* 0x3f80000029294421 */ /* 0x004fe20000000100 */
[----:B------:R-:W-:-:S02]  /*5b00*/  HADD2.F32 R44, -RZ, R6.H0_H0 ;  /* 0x20000006ff2c7230 */ /* 0x000fc40000004100 */
[----:B------:R-:W-:Y:S01]  /*5b10*/  FADD R32, R32, 1 ;  /* 0x3f80000020207421 */ /* 0x000fe20000000000 */
[----:B------:R-:W-:Y:S01]  /*5b20*/  FMUL R42, R66, R66 ;  /* 0x00000042422a7220 */ /* 0x000fe20000400000 */
[----:B------:R-:W-:Y:S01]  /*5b30*/  HADD2.F32 R6, -RZ, R6.H1_H1 ;  /* 0x30000006ff067230 */ /* 0x000fe20000004100 */
[----:B------:R-:W-:Y:S01]  /*5b40*/  @P4 LOP3.LUT R33, R41, 0x80000000, R46, 0xb8, !PT ;  /* 0x8000000029214812 */ /* 0x000fe200078eb82e */
[----:B------:R-:W-:Y:S01]  /*5b50*/  FMUL R46, R35, 0.70710676908493041992 ;  /* 0x3f3504f3232e7820 */ /* 0x000fe20000400000 */
[----:B------:R-:W-:Y:S01]  /*5b60*/  FSETP.GE.AND P4, PT, |R48|, 1.0029599666595458984, PT ;  /* 0x3f8060fe3000780b */ /* 0x000fe20003f86200 */
[----:B---3--:R-:W-:Y:S01]  /*5b70*/  @P5 FADD R43, -R43, 1 ;  /* 0x3f8000002b2b5421 */ /* 0x008fe20000000100 */
[----:B------:R-:W-:Y:S01]  /*5b80*/  FMUL R11, R11, 0.5 ;  /* 0x3f0000000b0b7820 */ /* 0x000fe20000400000 */
[C---:B------:R-:W-:Y:S01]  /*5b90*/  FMUL R36, R46.reuse, R46 ;  /* 0x0000002e2e247220 */ /* 0x040fe20000400000 */
[----:B------:R-:W-:Y:S01]  /*5ba0*/  FSETP.GE.AND P2, PT, |R46|, 1.0029599666595458984, PT ;  /* 0x3f8060fe2e00780b */ /* 0x000fe20003f46200 */
[----:B------:R-:W-:Y:S01]  /*5bb0*/  FADD R33, R33, 1 ;  /* 0x3f80000021217421 */ /* 0x000fe20000000000 */
[----:B------:R-:W-:-:S02]  /*5bc0*/  @P5 LOP3.LUT R34, R43, 0x80000000, R64, 0xb8, !PT ;  /* 0x800000002b225812 */ /* 0x000fc400078eb840 */
[----:B------:R-:W-:Y:S01]  /*5bd0*/  FSEL R36, |R46|, R36, P2 ;  /* 0x000000242e247208 */ /* 0x000fe20001000200 */
[----:B------:R-:W-:Y:S01]  /*5be0*/  FMUL R33, R33, R30 ;  /* 0x0000001e21217220 */ /* 0x000fe20000400000 */
[----:B------:R-:W-:Y:S01]  /*5bf0*/  FSEL R37, R0, 8.4834944573231041431e-05, P2 ;  /* 0x38b1e96a00257808 */ /* 0x000fe20001000000 */
[----:B------:R-:W-:Y:S01]  /*5c00*/  FADD R34, R34, 1 ;  /* 0x3f80000022227421 */ /* 0x000fe20000000000 */
[C---:B------:R-:W-:Y:S02]  /*5c10*/  FSEL R41, -R3.reuse, -0.00082130916416645050049, P2 ;  /* 0xba574d2003297808 */ /* 0x040fe40001000100 */
[----:B------:R-:W-:Y:S01]  /*5c20*/  FSEL R40, |R48|, R38, P4 ;  /* 0x0000002630287208 */ /* 0x000fe20002000200 */
[----:B------:R-:W-:Y:S01]  /*5c30*/  FMUL R31, R34, R31 ;  /* 0x0000001f221f7220 */ /* 0x000fe20000400000 */
[----:B------:R-:W-:Y:S01]  /*5c40*/  FSEL R43, R0, 8.4834944573231041431e-05, P4 ;  /* 0x38b1e96a002b7808 */ /* 0x000fe20002000000 */
[----:B------:R-:W-:Y:S01]  /*5c50*/  FFMA R37, R36, R37, R41 ;  /* 0x0000002524257223 */ /* 0x000fe20000000029 */
[----:B------:R-:W-:-:S02]  /*5c60*/  FSEL R45, -R3, -0.00082130916416645050049, P4 ;  /* 0xba574d20032d7808 */ /* 0x000fc40002000100 */
[----:B------:R-:W-:Y:S02]  /*5c70*/  FSETP.GE.AND P5, PT, |R66|, 1.0029599666595458984, PT ;  /* 0x3f8060fe4200780b */ /* 0x000fe40003fa6200 */
        /* <DEDUP_REMOVED lines=27> */
[----:B------:R-:W-:Y:S01]  /*5e30*/  FSEL R38, -|R46|, R46, P2 ;  /* 0x0000002e2e267208 */ /* 0x000fe20001000300 */
        /* <DEDUP_REMOVED lines=13> */
[----:B------:R-:W-:-:S02]  /*5f10*/  HADD2.F32 R40, -RZ, R5.H0_H0 ;  /* 0x20000005ff287230 */ /* 0x000fc40000004100 */
[----:B------:R-:W-:Y:S02]  /*5f20*/  HADD2.F32 R42, -RZ, R5.H1_H1 ;  /* 0x30000005ff2a7230 */ /* 0x000fe40000004100 */
[----:B------:R-:W-:Y:S01]  /*5f30*/  FFMA R38, R38, R47, R47 ;  /* 0x0000002f26267223 */ /* 0x000fe2000000002f */
[----:B------:R-:W2:Y:S01]  /*5f40*/  @P4 MUFU.EX2 R43, R36 ;  /* 0x00000024002b4308 */ /* 0x000ea20000000800 */
[C---:B------:R-:W-:Y:S01]  /*5f50*/  FFMA R63, R59.reuse, R40, R50 ;  /* 0x000000283b3f7223 */ /* 0x040fe20000000032 */
[----:B------:R-:W-:Y:S01]  /*5f60*/  FMUL R5, R62, R52 ;  /* 0x000000343e057220 */ /* 0x000fe20000400000 */
[----:B------:R-:W-:Y:S02]  /*5f70*/  FFMA R51, R59, R42, R51 ;  /* 0x0000002a3b337223 */ /* 0x000fe40000000033 */
[----:B------:R-:W-:Y:S01]  /*5f80*/  FMUL R68, R63, 0.70710676908493041992 ;  /* 0x3f3504f33f447820 */ /* 0x000fe20000400000 */
[----:B------:R-:W-:Y:S01]  /*5f90*/  FFMA R65, R59, R44, R5 ;  /* 0x0000002c3b417223 */ /* 0x000fe20000000005 */
[----:B------:R-:W-:Y:S01]  /*5fa0*/  FMUL R67, R51, 0.70710676908493041992 ;  /* 0x3f3504f333437820 */ /* 0x000fe20000400000 */
[----:B------:R-:W3:Y:S01]  /*5fb0*/  @P5 MUFU.EX2 R45, R38 ;  /* 0x00000026002d5308 */ /* 0x000ee20000000800 */
[----:B-1----:R-:W-:Y:S01]  /*5fc0*/  @P2 FADD R41, -R41, 1 ;  /* 0x3f80000029292421 */ /* 0x002fe20000000100 */
[----:B------:R-:W-:Y:S01]  /*5fd0*/  FMUL R5, R68, R68 ;  /* 0x0000004444057220 */ /* 0x000fe20000400000 */
[----:B------:R-:W-:-:S03]  /*5fe0*/  FMUL R69, R65, 0.70710676908493041992 ;  /* 0x3f3504f341457820 */ /* 0x000fc60000400000 */
[----:B------:R-:W-:Y:S01]  /*5ff0*/  @P2 LOP3.LUT R37, R41, 0x80000000, R46, 0xb8, !PT ;  /* 0x8000000029252812 */ /* 0x000fe200078eb82e */
[----:B------:R-:W-:Y:S01]  /*6000*/  FMUL R41, R67, R67 ;  /* 0x0000004343297220 */ /* 0x000fe20000400000 */
[C---:B------:R-:W-:Y:S01]  /*6010*/  FSETP.GE.AND P2, PT, |R68|.reuse, 1.0029599666595458984, PT ;  /* 0x3f8060fe4400780b */ /* 0x040fe20003f46200 */
[----:B--2---:R-:W-:Y:S02]  /*6020*/  @P4 FADD R43, -R43, 1 ;  /* 0x3f8000002b2b4421 */ /* 0x004fe40000000100 */
[----:B------:R-:W-:Y:S01]  /*6030*/  FADD R37, R37, 1 ;  /* 0x3f80000025257421 */ /* 0x000fe20000000000 */
[----:B------:R-:W-:Y:S02]  /*6040*/  FSEL R5, |R68|, R5, P2 ;  /* 0x0000000544057208 */ /* 0x000fe40001000200 */
[----:B------:R-:W-:Y:S02]  /*6050*/  @P4 LOP3.LUT R36, R43, 0x80000000, R48, 0xb8, !PT ;  /* 0x800000002b244812 */ /* 0x000fe400078eb830 */
[----:B------:R-:W-:Y:S01]  /*6060*/  FSETP.GE.AND P4, PT, |R67|, 1.0029599666595458984, PT ;  /* 0x3f8060fe4300780b */ /* 0x000fe20003f86200 */
[----:B---3--:R-:W-:Y:S01]  /*6070*/  @P5 FADD R45, -R45, 1 ;  /* 0x3f8000002d2d5421 */ /* 0x008fe20000000100 */
[----:B------:R-:W-:Y:S01]  /*6080*/  FSEL R40, R0, 8.4834944573231041431e-05, P2 ;  /* 0x38b1e96a00287808 */ /* 0x000fe20001000000 */
[----:B------:R-:W-:Y:S01]  /*6090*/  FADD R36, R36, 1 ;  /* 0x3f80000024247421 */ /* 0x000fe20000000000 */
[----:B------:R-:W-:-:S02]  /*60a0*/  FSEL R42, -R3, -0.00082130916416645050049, P2 ;  /* 0xba574d20032a7808 */ /* 0x000fc40001000100 */
[----:B------:R-:W-:Y:S02]  /*60b0*/  FSEL R43, |R67|, R41, P4 ;  /* 0x00000029432b7208 */ /* 0x000fe40002000200 */
[----:B------:R-:W-:Y:S01]  /*60c0*/  FSEL R44, R0, 8.4834944573231041431e-05, P4 ;  /* 0x38b1e96a002c7808 */ /* 0x000fe20002000000 */
[----:B------:R-:W-:Y:S01]  /*60d0*/  FFMA R40, R5, R40, R42 ;  /* 0x0000002805287223 */ /* 0x000fe2000000002a */
[----:B------:R-:W-:Y:S02]  /*60e0*/  FSEL R46, -R3, -0.00082130916416645050049, P4 ;  /* 0xba574d20032e7808 */ /* 0x000fe40002000100 */
[----:B------:R-:W-:Y:S01]  /*60f0*/  @P5 LOP3.LUT R38, R45, 0x80000000, R66, 0xb8, !PT ;  /* 0x800000002d265812 */ /* 0x000fe200078eb842 */
[----:B------:R-:W-:Y:S01]  /*6100*/  FMUL R45, R69, R69 ;  /* 0x00000045452d7220 */ /* 0x000fe20000400000 */
[----:B------:R-:W-:Y:S01]  /*6110*/  FSEL R42, R12, 0.0052134888246655464172, P2 ;  /* 0x3baad5ea0c2a7808 */ /* 0x000fe20001000000 */
[----:B------:R-:W-:Y:S01]  /*6120*/  FFMA R46, R43, R44, R46 ;  /* 0x0000002c2b2e7223 */ /* 0x000fe2000000002e */
[----:B------:R-:W-:Y:S01]  /*6130*/  FSETP.GE.AND P5, PT, |R69|, 1.0029599666595458984, PT ;  /* 0x3f8060fe4500780b */ /* 0x000fe20003fa6200 */
[----:B------:R-:W-:Y:S01]  /*6140*/  FADD R38, R38, 1 ;  /* 0x3f80000026267421 */ /* 0x000fe20000000000 */
[----:B------:R-:W-:Y:S01]  /*6150*/  FSEL R44, -R13, -0.026868773624300956726, P2 ;  /* 0xbcdc1be70d2c7808 */ /* 0x000fe20001000100 */
[----:B------:R-:W-:Y:S01]  /*6160*/  FFMA R40, R5, R40, R42 ;  /* 0x0000002805287223 */ /* 0x000fe2000000002a */
[----:B------:R-:W-:-:S02]  /*6170*/  FSEL R47, |R69|, R45, P5 ;  /* 0x0000002d452f7208 */ /* 0x000fc40002800200 */
[----:B------:R-:W-:Y:S01]  /*6180*/  FSEL R50, R0, 8.4834944573231041431e-05, P5 ;  /* 0x38b1e96a00327808 */ /* 0x000fe20002800000 */
[----:B------:R-:W-:Y:S01]  /*6190*/  FFMA R40, R5, R40, R44 ;  /* 0x0000002805287223 */ /* 0x000fe2000000002c */
[----:B------:R-:W-:Y:S02]  /*61a0*/  FSEL R52, -R3, -0.00082130916416645050049, P5 ;  /* 0xba574d2003347808 */ /* 0x000fe40002800100 */
        /* <DEDUP_REMOVED lines=33> */
[----:B------:R-:W-:Y:S01]  /*63c0*/  FMUL R44, R62, R53 ;  /* 0x000000353e2c7220 */ /* 0x000fe20000400000 */
[----:B------:R-:W-:-:S02]  /*63d0*/  HADD2.F32 R42, -RZ, R7.H1_H1 ;  /* 0x30000007ff2a7230 */ /* 0x000fc40000004100 */
[----:B------:R-:W-:Y:S01]  /*63e0*/  FFMA R47, R40, R5, R5 ;  /* 0x00000005282f7223 */ /* 0x000fe20000000005 */
[----:B------:R-:W2:Y:S01]  /*63f0*/  @P4 MUFU.EX2 R46, R45 ;  /* 0x0000002d002e4308 */ /* 0x000ea20000000800 */
[----:B------:R-:W-:Y:S02]  /*6400*/  HADD2.F32 R40, -RZ, R7.H0_H0 ;  /* 0x20000007ff287230 */ /* 0x000fe40000004100 */
[----:B------:R-:W-:Y:S01]  /*6410*/  FMUL R5, R62, R54 ;  /* 0x000000363e057220 */ /* 0x000fe20000400000 */
[C---:B------:R-:W-:Y:S01]  /*6420*/  FFMA R49, R59.reuse, R6, R44 ;  /* 0x000000063b317223 */ /* 0x040fe2000000002c */
[C---:B------:R-:W-:Y:S02]  /*6430*/  FFMA R55, R59.reuse, R42, R55 ;  /* 0x0000002a3b377223 */ /* 0x040fe40000000037 */
[----:B------:R-:W-:Y:S01]  /*6440*/  FFMA R50, R59, R40, R5 ;  /* 0x000000283b327223 */ /* 0x000fe20000000005 */
[----:B------:R-:W-:Y:S01]  /*6450*/  FMUL R52, R49, 0.70710676908493041992 ;  /* 0x3f3504f331347820 */ /* 0x000fe20000400000 */
[----:B------:R-:W3:Y:S01]  /*6460*/  @P5 MUFU.EX2 R48, R47 ;  /* 0x0000002f00305308 */ /* 0x000ee20000000800 */
[----:B-1----:R-:W-:Y:S01]  /*6470*/  @P2 FADD R43, -R43, 1 ;  /* 0x3f8000002b2b2421 */ /* 0x002fe20000000100 */
[----:B------:R-:W-:Y:S01]  /*6480*/  FMUL R54, R50, 0.70710676908493041992 ;  /* 0x3f3504f332367820 */ /* 0x000fe20000400000 */
[----:B------:R-:W-:Y:S01]  /*6490*/  FMUL R53, R55, 0.70710676908493041992 ;  /* 0x3f3504f337357820 */ /* 0x000fe20000400000 */
[----:B------:R-:W-:-:S02]  /*64a0*/  FMUL R5, R52, R52 ;  /* 0x0000003434057220 */ /* 0x000fc40000400000 */
[----:B------:R-:W-:Y:S01]  /*64b0*/  @P2 LOP3.LUT R41, R43, 0x80000000, R68, 0xb8, !PT ;  /* 0x800000002b292812 */ /* 0x000fe200078eb844 */
[----:B------:R-:W-:Y:S01]  /*64c0*/  FMUL R7, R54, R54 ;  /* 0x0000003636077220 */ /* 0x000fe20000400000 */
[----:B------:R-:W-:Y:S01]  /*64d0*/  FSETP.GE.AND P2, PT, |R52|, 1.0029599666595458984, PT ;  /* 0x3f8060fe3400780b */ /* 0x000fe20003f46200 */
[----:B--2---:R-:W-:Y:S01]  /*64e0*/  @P4 FADD R46, -R46, 1 ;  /* 0x3f8000002e2e4421 */ /* 0x004fe20000000100 */
[----:B------:R-:W-:Y:S01]  /*64f0*/  FMUL R43, R53, R53 ;  /* 0x00000035352b7220 */ /* 0x000fe20000400000 */
        /* <DEDUP_REMOVED lines=8> */
[----:B------:R-:W-:Y:S02]  /*6580*/  @P5 LOP3.LUT R47, R48, 0x80000000, R69, 0xb8, !PT ;  /* 0x80000000302f5812 */ /* 0x000fe400078eb845 */
[----:B------:R-:W-:Y:S01]  /*6590*/  FSETP.GE.AND P5, PT, |R53|, 1.0029599666595458984, PT ;  /* 0x3f8060fe3500780b */ /* 0x000fe20003fa6200 */
[----:B------:R-:W-:Y:S01]  /*65a0*/  FFMA R6, R5, R6, R40 ;  /* 0x0000000605067223 */ /* 0x000fe20000000028 */
[----:B------:R-:W-:Y:S01]  /*65b0*/  FSEL R7, |R54|, R7, P4 ;  /* 0x0000000736077208 */ /* 0x000fe20002000200 */
[----:B------:R-:W-:Y:S01]  /*65c0*/  FADD R47, R47, 1 ;  /* 0x3f8000002f2f7421 */ /* 0x000fe20000000000 */
[C---:B------:R-:W-:Y:S02]  /*65d0*/  FSEL R42, R0.reuse, 8.4834944573231041431e-05, P4 ;  /* 0x38b1e96a002a7808 */ /* 0x040fe40002000000 */
[----:B------:R-:W-:Y:S02]  /*65e0*/  FSEL R44, -R3, -0.00082130916416645050049, P4 ;  /* 0xba574d20032c7808 */ /* 0x000fe40002000100 */
[----:B------:R-:W-:-:S02]  /*65f0*/  FSEL R46, R0, 8.4834944573231041431e-05, P5 ;  /* 0x38b1e96a002e7808 */ /* 0x000fc40002800000 */
[C---:B------:R-:W-:Y:S01]  /*6600*/  FSEL R0, R12.reuse, 0.0052134888246655464172, P2 ;  /* 0x3baad5ea0c007808 */ /* 0x040fe20001000000 */
[----:B------:R-:W-:Y:S01]  /*6610*/  FFMA R42, R7, R42, R44 ;  /* 0x0000002a072a7223 */ /* 0x000fe2000000002c */
[C---:B------:R-:W-:Y:S02]  /*6620*/  FSEL R40, R12.reuse, 0.0052134888246655464172, P4 ;  /* 0x3baad5ea0c287808 */ /* 0x040fe40002000000 */
[----:B------:R-:W-:Y:S01]  /*6630*/  FSEL R44, R12, 0.0052134888246655464172, P5 ;  /* 0x3baad5ea0c2c7808 */ /* 0x000fe20002800000 */
[----:B------:R-:W-:Y:S01]  /*6640*/  FFMA R0, R5, R6, R0 ;  /* 0x0000000605007223 */ /* 0x000fe20000000000 */
[----:B------:R-:W-:Y:S01]  /*6650*/  FSEL R48, -R3, -0.00082130916416645050049, P5 ;  /* 0xba574d2003307808 */ /* 0x000fe20002800100 */
[----:B------:R-:W-:Y:S01]  /*6660*/  FFMA R40, R7, R42, R40 ;  /* 0x0000002a07287223 */ /* 0x000fe20000000028 */
[----:B------:R-:W-:Y:S02]  /*6670*/  FSEL R43, |R53|, R43, P5 ;  /* 0x0000002b352b7208 */ /* 0x000fe40002800200 */
[----:B------:R-:W-:-:S02]  /*6680*/  FSEL R12, -R13, -0.026868773624300956726, P2 ;  /* 0xbcdc1be70d0c7808 */ /* 0x000fc40001000100 */
        /* <DEDUP_REMOVED lines=8> */
[----:B------:R-:W-:Y:S01]  /*6710*/  FSEL R48, -R13, -0.026868773624300956726, P5 ;  /* 0xbcdc1be70d307808 */ /* 0x000fe20002800100 */
[----:B------:R-:W-:Y:S01]  /*6720*/  FFMA R40, R7, R40, R42 ;  /* 0x0000002807287223 */ /* 0x000fe2000000002a */
[----:B------:R-:W-:Y:S01]  /*6730*/  FSEL R6, R21, 0.12837915122509002686, P2 ;  /* 0x3e0375d315067808 */ /* 0x000fe20001000000 */
        /* <DEDUP_REMOVED lines=11> */
[----:B------:R-:W-:Y:S01]  /*67f0*/  FFMA R5, R0, R3, R3 ;  /* 0x0000000300057223 */ /* 0x000fe20000000003 */
[----:B------:R-:W-:Y:S01]  /*6800*/  FSEL R3, -|R54|, R54, P4 ;  /* 0x0000003636037208 */ /* 0x000fe20002000300 */
[----:B------:R-:W-:Y:S01]  /*6810*/  FFMA R6, R7, R12, R6 ;  /* 0x0000000c07067223 */ /* 0x000fe20000000006 */
[----:B------:R-:W-:Y:S01]  /*6820*/  FSEL R21, R21, 0.12837915122509002686, P5 ;  /* 0x3e0375d315157808 */ /* 0x000fe20002800000 */
[----:B------:R-:W-:Y:S01]  /*6830*/  FFMA R20, R43, R42, R20 ;  /* 0x0000002a2b147223 */ /* 0x000fe20000000014 */
[----:B------:R-:W-:Y:S01]  /*6840*/  FSEL R7, -|R53|, R53, P5 ;  /* 0x0000003535077208 */ /* 0x000fe20002800300 */
[----:B------:R-:W-:Y:S01]  /*6850*/  FFMA R6, R6, R3, R3 ;  /* 0x0000000306067223 */ /* 0x000fe20000000003 */
[----:B------:R-:W1:Y:S01]  /*6860*/  @P2 MUFU.EX2 R0, R5 ;  /* 0x0000000500002308 */ /* 0x000e620000000800 */
[----:B------:R-:W-:Y:S01]  /*6870*/  FFMA R20, R43, R20, R21 ;  /* 0x000000142b147223 */ /* 0x000fe20000000015 */
[----:B------:R-:W-:-:S03]  /*6880*/  IMAD.U32 R13, RZ, RZ, UR9 ;  /* 0x00000009ff0d7e24 */ /* 0x000fc6000f8e00ff */
[----:B------:R-:W-:Y:S01]  /*6890*/  FFMA R7, R20, R7, R7 ;  /* 0x0000000714077223 */ /* 0x000fe20000000007 */
[----:B------:R-:W-:Y:S02]  /*68a0*/  IMAD R24, R13, 0x1000, R24 ;  /* 0x000010000d187824 */ /* 0x000fe400078e0218 */
[----:B------:R-:W-:Y:S01]  /*68b0*/  FMUL R13, R38, R11 ;  /* 0x0000000b260d7220 */ /* 0x000fe20000400000 */
[----:B------:R-:W2:Y:S02]  /*68c0*/  @P4 MUFU.EX2 R3, R6 ;  /* 0x0000000600034308 */ /* 0x000ea40000000800 */
[----:B------:R-:W-:-:S04]  /*68d0*/  LEA R24, R24, UR52, 0x1 ;  /* 0x0000003418187c11 */ /* 0x000fc8000f8e08ff */
[----:B------:R-:W-:Y:S02]  /*68e0*/  IADD3 R25, R25, 0x200, R24 ;  /* 0x0000020019197810 */ /* 0x000fe40007ffe018 */
[----:B------:R-:W3:Y:S01]  /*68f0*/  @P5 MUFU.EX2 R12, R7 ;  /* 0x00000007000c5308 */ /* 0x000ee20000000800 */
[----:B-1----:R-:W-:-:S05]  /*6900*/  @P2 FADD R0, -R0, 1 ;  /* 0x3f80000000002421 */ /* 0x002fca0000000100 */
[----:B------:R-:W-:Y:S01]  /*6910*/  @P2 LOP3.LUT R5, R0, 0x80000000, R52, 0xb8, !PT ;  /* 0x8000000000052812 */ /* 0x000fe200078eb834 */
[----:B------:R-:W-:Y:S01]  /*6920*/  FMUL R0, R9, 0.5 ;  /* 0x3f00000009007820 */ /* 0x000fe20000400000 */
[----:B--2---:R-:W-:-:S03]  /*6930*/  @P4 FADD R3, -R3, 1 ;  /* 0x3f80000003034421 */ /* 0x004fc60000000100 */
[----:B------:R-:W-:Y:S02]  /*6940*/  FADD R5, R5, 1 ;  /* 0x3f80000005057421 */ /* 0x000fe40000000000 */
[----:B------:R-:W-:Y:S01]  /*6950*/  @P4 LOP3.LUT R6, R3, 0x80000000, R54, 0xb8, !PT ;  /* 0x8000000003064812 */ /* 0x000fe200078eb836 */
[----:B------:R-:W-:Y:S01]  /*6960*/  FMUL R3, R8, 0.5 ;  /* 0x3f00000008037820 */ /* 0x000fe20000400000 */
[----:B------:R-:W-:Y:S01]  /*6970*/  FMUL R8, R55, 0.5 ;  /* 0x3f00000037087820 */ /* 0x000fe20000400000 */
[----:B---3--:R-:W-:Y:S02]  /*6980*/  @P5 FADD R12, -R12, 1 ;  /* 0x3f8000000c0c5421 */ /* 0x008fe40000000100 */
[----:B------:R-:W-:Y:S01]  /*6990*/  FMUL R9, R28, R3 ;  /* 0x000000031c097220 */ /* 0x000fe20000400000 */
[----:B------:R-:W-:Y:S01]  /*69a0*/  FMUL R3, R10, 0.5 ;  /* 0x3f0000000a037820 */ /* 0x000fe20000400000 */
[----:B------:R-:W-:Y:S01]  /*69b0*/  FADD R6, R6, 1 ;  /* 0x3f80000006067421 */ /* 0x000fe20000000000 */
[----:B------:R-:W-:Y:S01]  /*69c0*/  @P5 LOP3.LUT R7, R12, 0x80000000, R53, 0xb8, !PT ;  /* 0x800000000c075812 */ /* 0x000fe200078eb835 */
[----:B------:R-:W-:Y:S01]  /*69d0*/  FMUL R12, R29, R0 ;  /* 0x000000001d0c7220 */ /* 0x000fe20000400000 */
[----:B------:R-:W-:Y:S01]  /*69e0*/  FMUL R0, R35, 0.5 ;  /* 0x3f00000023007820 */ /* 0x000fe20000400000 */
[----:B------:R-:W-:Y:S01]  /*69f0*/  FMUL R10, R32, R3 ;  /* 0x00000003200a7220 */ /* 0x000fe20000400000 */
[----:B------:R-:W-:Y:S01]  /*6a00*/  FMUL R3, R4, 0.5 ;  /* 0x3f00000004037820 */ /* 0x000fe20000400000 */
[----:B------:R-:W-:Y:S01]  /*6a10*/  FMUL R4, R51, 0.5 ;  /* 0x3f00000033047820 */ /* 0x000fe20000400000 */
[----:B------:R-:W-:Y:S01]  /*6a20*/  FMUL R20, R37, R0 ;  /* 0x0000000025147220 */ /* 0x000fe20000400000 */
[----:B------:R-:W-:Y:S01]  /*6a30*/  FMUL R0, R63, 0.5 ;  /* 0x3f0000003f007820 */ /* 0x000fe20000400000 */
[----:B------:R-:W-:Y:S01]  /*6a40*/  FMUL R36, R36, R3 ;  /* 0x0000000324247220 */ /* 0x000fe20000400000 */
[----:B------:R-:W-:Y:S01]  /*6a50*/  FMUL R26, R45, R4 ;  /* 0x000000042d1a7220 */ /* 0x000fe20000400000 */
[----:B------:R-:W-:Y:S01]  /*6a60*/  FMUL R4, R49, 0.5 ;  /* 0x3f00000031047820 */ /* 0x000fe20000400000 */
[----:B------:R-:W-:Y:S01]  /*6a70*/  FMUL R41, R41, R0 ;  /* 0x0000000029297220 */ /* 0x000fe20000400000 */
[----:B------:R-:W-:Y:S01]  /*6a80*/  FMUL R0, R65, 0.5 ;  /* 0x3f00000041007820 */ /* 0x000fe20000400000 */
[----:B------:R-:W-:Y:S01]  /*6a90*/  FMUL R3, R50, 0.5 ;  /* 0x3f00000032037820 */ /* 0x000fe20000400000 */
[----:B------:R-:W-:Y:S01]  /*6aa0*/  FADD R7, R7, 1 ;  /* 0x3f80000007077421 */ /* 0x000fe20000000000 */
[----:B------:R-:W-:Y:S01]  /*6ab0*/  FMUL R15, R5, R4 ;  /* 0x00000004050f7220 */ /* 0x000fe20000400000 */
[----:B------:R-:W-:Y:S01]  /*6ac0*/  FMUL R0, R47, R0 ;  /* 0x000000002f007220 */ /* 0x000fe20000400000 */
[----:B------:R-:W-:Y:S01]  /*6ad0*/  FMUL R28, R6, R3 ;  /* 0x00000003061c7220 */ /* 0x000fe20000400000 */
[----:B------:R-:W-:Y:S01]  /*6ae0*/  FMUL R7, R7, R8 ;  /* 0x0000000807077220 */ /* 0x000fe20000400000 */
[----:B------:R-:W-:-:S02]  /*6af0*/  F2FP.F16.F32.PACK_AB R8, R27, R14 ;  /* 0x0000000e1b08723e */ /* 0x000fc400000000ff */
[----:B------:R-:W-:Y:S02]  /*6b00*/  F2FP.F16.F32.PACK_AB R9, R12, R9 ;  /* 0x000000090c09723e */ /* 0x000fe400000000ff */
[----:B------:R-:W-:Y:S02]  /*6b10*/  F2FP.F16.F32.PACK_AB R10, R33, R10 ;  /* 0x0000000a210a723e */ /* 0x000fe400000000ff */
[----:B------:R-:W-:Y:S02]  /*6b20*/  F2FP.F16.F32.PACK_AB R11, R20, R31 ;  /* 0x0000001f140b723e */ /* 0x000fe400000000ff */
[----:B------:R-:W-:Y:S02]  /*6b30*/  F2FP.F16.F32.PACK_AB R4, R13, R36 ;  /* 0x000000240d04723e */ /* 0x000fe400000000ff */
[----:B------:R-:W-:Y:S01]  /*6b40*/  F2FP.F16.F32.PACK_AB R5, R26, R41 ;  /* 0x000000291a05723e */ /* 0x000fe200000000ff */
[----:B------:R1:W-:Y:S01]  /*6b50*/  STSM.16.M88.4 [R24+0x200], R8 ;  /* 0x0002000818007844 */ /* 0x0003e20000000200 */
[----:B------:R-:W-:-:S02]  /*6b60*/  F2FP.F16.F32.PACK_AB R6, R15, R0 ;  /* 0x000000000f06723e */ /* 0x000fc400000000ff */
[----:B------:R-:W-:-:S05]  /*6b70*/  F2FP.F16.F32.PACK_AB R7, R7, R28 ;  /* 0x0000001c0707723e */ /* 0x000fca00000000ff */
        /* <DEDUP_REMOVED lines=12> */
[----:B------:R-:W-:Y:S02]  /*6c40*/  UIADD3 UR4, UR4, 0x200, URZ ;  /* 0x0000020004047890 */ /* 0x000fe4000fffe03f */
[----:B------:R-:W-:Y:S01]  /*6c50*/  UIADD3.X UR11, URZ, UR55, URZ, UP0, !UPT ;  /* 0x000000373f0b7290 */ /* 0x000fe200087fe43f */
[----:B------:R-:W-:Y:S01]  /*6c60*/  UMOV UR6, UR46 ;  /* 0x0000002e00067c82 */ /* 0x000fe20008000000 */
[----:B------:R-:W-:-:S07]  /*6c70*/  UMOV UR7, UR47 ;  /* 0x0000002f00077c82 */ /* 0x000fce0008000000 */
[----:B------:R2:W-:Y:S01]  /*6c80*/  UTMASTG.3D [UR4], [UR10] ;  /* 0x000000040a0073b5 */ /* 0x0005e20008010000 */
[----:B------:R0:W-:Y:S01]  /*6c90*/  UTMACMDFLUSH ;  /* 0x00000000000079b7 */ /* 0x0001e20000000000 */
[----:B--2---:R-:W-:-:S04]  /*6ca0*/  DEPBAR.LE SB0, 0x1 ;  /* 0x000080400000791a */ /* 0x004fc80000000000 */
.L_x_70:
[----:B------:R-:W-:Y:S05]  /*6cb0*/  BSYNC B0 ;  /* 0x0000000000007941 */ /* 0x000fea0003800000 */
.L_x_69:
[----:B------:R-:W-:Y:S06]  /*6cc0*/  BAR.SYNC.DEFER_BLOCKING 0x1, 0x100 ;  /* 0x0044000000007b1d */ /* 0x000fec0000010000 */
[----:B------:R-:W-:Y:S04]  /*6cd0*/  BSSY B0, `(.L_x_71) ;  /* 0x0000009000007945 */ /* 0x000fe80003800000 */
[----:B------:R-:W-:Y:S05]  /*6ce0*/  @P0 BRA `(.L_x_72) ;  /* 0x00000000001c0947 */ /* 0x000fea0003800000 */
[----:B------:R-:W-:-:S13]  /*6cf0*/  ISETP.NE.AND P0, PT, R77, 0x3, PT ;  /* 0x000000034d00780c */ /* 0x000fda0003f05270 */
[----:B------:R-:W-:Y:S05]  /*6d00*/  @!P0 BRA `(.L_x_73) ;  /* 0x0000000000048947 */ /* 0x000fea0003800000 */
[----:B------:R-:W-:Y:S01]  /*6d10*/  BPT.TRAP 0x1 ;  /* 0x000000040000795c */ /* 0x000fe20000300000 */
.L_x_73:
[----:B------:R-:W-:-:S04]  /*6d20*/  ULEA UR4, UR40, UR52, 0x3 ;  /* 0x0000003428047291 */ /* 0x000fc8000f8e183f */
[----:B------:R-:W-:-:S04]  /*6d30*/  UIADD3 UR4, UR4, 0x98, URZ ;  /* 0x0000009804047890 */ /* 0x000fc8000fffe03f */
[----:B------:R-:W-:-:S09]  /*6d40*/  UPRMT UR4, UR51, 0x654, UR4 ;  /* 0x0000065433047896 */ /* 0x000fd20008000004 */
[----:B------:R-:W-:Y:S03]  /*6d50*/  SYNCS.ARRIVE.TRANS64.RED.A1T0 RZ, [UR4], RZ ;  /* 0x000000ffffff79a7 */ /* 0x000fe60008100404 */
.L_x_72:
[----:B------:R-:W-:Y:S05]  /*6d60*/  BSYNC B0 ;  /* 0x0000000000007941 */ /* 0x000fea0003800000 */
.L_x_71:
[----:B------:R-:W-:Y:S01]  /*6d70*/  IADD3 R16, P0, R16, UR36, RZ ;  /* 0x0000002410107c10 */ /* 0x000fe2000ff1e0ff */
[----:B------:R-:W-:Y:S01]  /*6d80*/  ULDC.64 UR4, c[0x0][0x8f8] ;  /* 0x00023e0000047ab9 */ /* 0x000fe20000000a00 */
[----:B------:R-:W-:Y:S01]  /*6d90*/  UIADD3 UR40, UR40, 0x1, URZ ;  /* 0x0000000128287890 */ /* 0x000fe2000fffe03f */
[----:B------:R-:W-:Y:S01]  /*6da0*/  PRMT R0, RZ, 0x7610, R0 ;  /* 0x00007610ff007816 */ /* 0x000fe20000000000 */
[----:B------:R-:W-:Y:S01]  /*6db0*/  UMOV UR47, 0xffffffff ;  /* 0xffffffff002f7882 */ /* 0x000fe20000000000 */
[----:B------:R-:W-:Y:S01]  /*6dc0*/  IADD3.X R17, R17, UR42, RZ, P0, !PT ;  /* 0x0000002a11117c10 */ /* 0x000fe200087fe4ff */
[----:B------:R-:W-:Y:S01]  /*6dd0*/  UISETP.NE.AND UP0, UPT, UR40, 0x3, UPT ;  /* 0x000000032800788c */ /* 0x000fe2000bf05270 */
[----:B------:R-:W-:Y:S01]  /*6de0*/  ISETP.GE.U32.AND P0, PT, R16, UR4, PT ;  /* 0x0000000410007c0c */ /* 0x000fe2000bf06070 */
[----:B------:R-:W-:Y:S02]  /*6df0*/  IMAD.MOV.U32 R23, RZ, RZ, -0x1 ;  /* 0xffffffffff177424 */ /* 0x000fe400078e00ff */
[----:B------:R-:W-:Y:S01]  /*6e00*/  USEL UR40, UR40, URZ, UP0 ;  /* 0x0000003f28287287 */ /* 0x000fe20008000000 */
[----:B------:R-:W-:Y:S01]  /*6e10*/  ISETP.GE.U32.AND.EX P0, PT, R17, UR5, PT, P0 ;  /* 0x0000000511007c0c */ /* 0x000fe2000bf06100 */
[----:B------:R-:W-:-:S12]  /*6e20*/  IMAD.MOV.U32 R64, RZ, RZ, -0x1 ;  /* 0xffffffffff407424 */ /* 0x000fd800078e00ff */
[----:B------:R-:W-:Y:S05]  /*6e30*/  @P0 BRA `(.L_x_74) ;  /* 0x0000000400680947 */ /* 0x000fea0003800000 */
[----:B------:R-:W2:Y:S01]  /*6e40*/  S2R R12, SR_CTAID.X ;  /* 0x00000000000c7919 */ /* 0x000ea20000002500 */
[----:B-1----:R-:W1:Y:S01]  /*6e50*/  LDC.64 R10, c[0x0][0x8d0] ;  /* 0x00023400ff0a7b82 */ /* 0x002e620000000a00 */
[----:B------:R-:W-:Y:S01]  /*6e60*/  ULDC UR4, c[0x0][0x150] ;  /* 0x0000540000047ab9 */ /* 0x000fe20000000800 */
[----:B------:R-:W-:Y:S01]  /*6e70*/  IMAD.MOV.U32 R8, RZ, RZ, R16 ;  /* 0x000000ffff087224 */ /* 0x000fe200078e0010 */
[----:B------:R-:W3:Y:S01]  /*6e80*/  S2R R24, SR_CTAID.Y ;  /* 0x0000000000187919 */ /* 0x000ee20000002600 */
[----:B------:R-:W-:-:S04]  /*6e90*/  IMAD.MOV.U32 R9, RZ, RZ, R17 ;  /* 0x000000ffff097224 */ /* 0x000fc800078e0011 */
[----:B------:R-:W4:Y:S08]  /*6ea0*/  LDC R25, c[0x0][0x144] ;  /* 0x00005100ff197b82 */ /* 0x000f300000000800 */
[----:B------:R-:W3:Y:S08]  /*6eb0*/  LDC R0, c[0x0][0x8d8] ;  /* 0x00023600ff007b82 */ /* 0x000ef00000000800 */
[----:B------:R-:W3:Y:S01]  /*6ec0*/  LDC.64 R14, c[0x0][0x8c8] ;  /* 0x00023200ff0e7b82 */ /* 0x000ee20000000a00 */
[----:B-1----:R-:W-:-:S04]  /*6ed0*/  ISETP.NE.U32.AND P0, PT, R10, RZ, PT ;  /* 0x000000ff0a00720c */ /* 0x002fc80003f05070 */
[----:B------:R-:W-:Y:S02]  /*6ee0*/  ISETP.NE.AND.EX P0, PT, R11, RZ, PT, P0 ;  /* 0x000000ff0b00720c */ /* 0x000fe40003f05300 */
[----:B--2---:R-:W-:-:S05]  /*6ef0*/  I2FP.F32.U32 R3, R12 ;  /* 0x0000000c00037245 */ /* 0x004fca0000201000 */
[----:B------:R-:W-:-:S04]  /*6f00*/  FMUL R3, R3, UR4 ;  /* 0x0000000403037c20 */ /* 0x000fc80008400000 */
[----:B------:R1:W2:Y:S02]  /*6f10*/  F2I.U32.TRUNC.NTZ R23, R3 ;  /* 0x0000000300177305 */ /* 0x0002a4000020f000 */
[----:B----4-:R-:W-:Y:S05]  /*6f20*/  @!P0 BRA `(.L_x_75) ;  /* 0x0000000000288947 */ /* 0x010fea0003800000 */
[----:B-1----:R-:W1:Y:S02]  /*6f30*/  LDC R3, c[0x0][0x8dc] ;  /* 0x00023700ff037b82 */ /* 0x002e640000000800 */
[----:B-1----:R-:W-:-:S05]  /*6f40*/  IADD3 R3, P0, R16, R3, RZ ;  /* 0x0000000310037210 */ /* 0x002fca0007f1e0ff */
        /* <DEDUP_REMOVED lines=8> */
.L_x_75:
[----:B------:R-:W4:Y:S01]  /*6fd0*/  LDC.64 R20, c[0x0][0x8e8] ;  /* 0x00023a00ff147b82 */ /* 0x000f220000000a00 */
[-C--:B---3--:R-:W-:Y:S01]  /*6fe0*/  SHF.R.U64 R31, R8, R0.reuse, R9 ;  /* 0x00000000081f7219 */ /* 0x088fe20000001209 */
[----:B--2---:R-:W-:Y:S01]  /*6ff0*/  IMAD.MOV R23, RZ, RZ, -R23 ;  /* 0x000000ffff177224 */ /* 0x004fe200078e0a17 */
[----:B------:R-:W-:Y:S01]  /*7000*/  SHF.R.U32.HI R0, RZ, R0, R9 ;  /* 0x00000000ff007219 */ /* 0x000fe20000011609 */
[----:B------:R-:W-:Y:S01]  /*7010*/  ULDC UR4, c[0x0][0x154] ;  /* 0x0000550000047ab9 */ /* 0x000fe20000000800 */
[----:B-1----:R-:W-:Y:S01]  /*7020*/  IADD3 R3, P0, RZ, -R31, RZ ;  /* 0x8000001fff037210 */ /* 0x002fe20007f1e0ff */
[----:B------:R-:W-:Y:S02]  /*7030*/  IMAD R26, R25, R23, R12 ;  /* 0x00000017191a7224 */ /* 0x000fe400078e020c */
[----:B------:R-:W1:Y:S01]  /*7040*/  LDC R6, c[0x0][0x8c0] ;  /* 0x00023000ff067b82 */ /* 0x000e620000000800 */
[----:B------:R-:W-:Y:S02]  /*7050*/  IMAD.MOV.U32 R7, RZ, RZ, 0x1 ;  /* 0x00000001ff077424 */ /* 0x000fe400078e00ff */
[----:B------:R-:W-:-:S04]  /*7060*/  IMAD.X R5, RZ, RZ, ~R0, P0 ;  /* 0x000000ffff057224 */ /* 0x000fc800000e0e00 */
[-C--:B------:R-:W-:Y:S01]  /*7070*/  IMAD R0, R5, R14.reuse, RZ ;  /* 0x0000000e05007224 */ /* 0x080fe200078e02ff */
[----:B------:R-:W2:Y:S01]  /*7080*/  LDC R8, c[0x0][0x8b0] ;  /* 0x00022c00ff087b82 */ /* 0x000ea20000000800 */
[----:B------:R-:W-:-:S04]  /*7090*/  IMAD.WIDE.U32 R4, R3, R14, R16 ;  /* 0x0000000e03047225 */ /* 0x000fc800078e0010 */
[----:B------:R-:W-:Y:S01]  /*70a0*/  IMAD R3, R3, R15, R0 ;  /* 0x0000000f03037224 */ /* 0x000fe200078e0200 */
[----:B------:R-:W-:Y:S02]  /*70b0*/  I2FP.F32.U32 R0, R24 ;  /* 0x0000001800007245 */ /* 0x000fe40000201000 */
[----:B------:R-:W3:Y:S01]  /*70c0*/  LDC R28, c[0x0][0x900] ;  /* 0x00024000ff1c7b82 */ /* 0x000ee20000000800 */
[----:B------:R-:W-:Y:S01]  /*70d0*/  IMAD.IADD R3, R5, 0x1, R3 ;  /* 0x0000000105037824 */ /* 0x000fe200078e0203 */
[----:B----4-:R-:W-:Y:S01]  /*70e0*/  ISETP.NE.U32.AND P0, PT, R20, RZ, PT ;  /* 0x000000ff1400720c */ /* 0x010fe20003f05070 */
[----:B------:R-:W-:Y:S01]  /*70f0*/  FMUL R0, R0, UR4 ;  /* 0x0000000400007c20 */ /* 0x000fe20008400000 */
[----:B------:R-:W-:Y:S02]  /*7100*/  IMAD.MOV.U32 R5, RZ, RZ, -0x1 ;  /* 0xffffffffff057424 */ /* 0x000fe400078e00ff */
[----:B------:R-:W-:Y:S01]  /*7110*/  ISETP.NE.AND.EX P0, PT, R21, RZ, PT, P0 ;  /* 0x000000ff1500720c */ /* 0x000fe20003f05300 */
[----:B------:R4:W3:Y:S01]  /*7120*/  F2I.U32.TRUNC.NTZ R13, R0 ;  /* 0x00000000000d7305 */ /* 0x0008e2000020f000 */
[----:B------:R-:W4:Y:S01]  /*7130*/  LDC R15, c[0x0][0x148] ;  /* 0x00005200ff0f7b82 */ /* 0x000f220000000800 */
[----:B-1----:R-:W-:-:S02]  /*7140*/  SHF.R.U64 R12, R4, R6, R3 ;  /* 0x00000006040c7219 */ /* 0x002fc40000001203 */
[----:B------:R-:W-:-:S05]  /*7150*/  SHF.R.U32.HI R3, RZ, R6, R3 ;  /* 0x00000006ff037219 */ /* 0x000fca0000011603 */
[----:B------:R-:W1:Y:S01]  /*7160*/  LDC R25, c[0x0][0x8a8] ;  /* 0x00022a00ff197b82 */ /* 0x000e620000000800 */
[-CC-:B--2---:R-:W-:Y:S02]  /*7170*/  SHF.R.U64 R10, R12, R8.reuse, R3.reuse ;  /* 0x000000080c0a7219 */ /* 0x184fe40000001203 */
[----:B------:R-:W-:-:S05]  /*7180*/  SHF.R.U32.HI R3, RZ, R8, R3 ;  /* 0x00000008ff037219 */ /* 0x000fca0000011603 */
[----:B------:R-:W2:Y:S01]  /*7190*/  LDC R27, c[0x0][0x8f0] ;  /* 0x00023c00ff1b7b82 */ /* 0x000ea20000000800 */
[-C--:B---3--:R-:W-:Y:S02]  /*71a0*/  SHF.L.U32 R4, R5, R28.reuse, RZ ;  /* 0x0000001c05047219 */ /* 0x088fe400000006ff */
[-CC-:B------:R-:W-:Y:S02]  /*71b0*/  SHF.R.U64 R14, R10, R28.reuse, R3.reuse ;  /* 0x0000001c0a0e7219 */ /* 0x180fe40000001203 */
[----:B------:R-:W-:Y:S02]  /*71c0*/  SHF.R.U32.HI R5, RZ, R28, R3 ;  /* 0x0000001cff057219 */ /* 0x000fe40000011603 */
[----:B------:R-:W-:Y:S01]  /*71d0*/  LOP3.LUT R23, RZ, R4, RZ, 0x33, !PT ;  /* 0x00000004ff177212 */ /* 0x000fe200078e33ff */
[----:B------:R-:W3:Y:S01]  /*71e0*/  LDC R29, c[0x0][0x8e0] ;  /* 0x00023800ff1d7b82 */ /* 0x000ee20000000800 */
[----:B------:R-:W-:Y:S01]  /*71f0*/  SHF.L.U32 R28, R7, R28, RZ ;  /* 0x0000001c071c7219 */ /* 0x000fe200000006ff */
[----:B------:R-:W-:-:S06]  /*7200*/  IMAD.MOV.U32 R4, RZ, RZ, R14 ;  /* 0x000000ffff047224 */ /* 0x000fcc00078e000e */
        /* <DEDUP_REMOVED lines=12> */
.L_x_76:
[----:B------:R-:W-:Y:S01]  /*72d0*/  ISETP.NE.AND P0, PT, R2, 0x1, PT ;  /* 0x000000010200780c */ /* 0x000fe20003f05270 */
[----:B------:R-:W-:Y:S01]  /*72e0*/  IMAD.MOV R13, RZ, RZ, -R13 ;  /* 0x000000ffff0d7224 */ /* 0x000fe200078e0a0d */
[----:B--2-4-:R-:W-:Y:S01]  /*72f0*/  SHF.R.U64 R0, R4, R27, R5 ;  /* 0x0000001b04007219 */ /* 0x014fe20000001205 */
[----:B-1----:R-:W-:Y:S01]  /*7300*/  VIADD R5, R25, 0xffffffff ;  /* 0xffffffff19057836 */ /* 0x002fe20000000000 */
[----:B------:R-:W-:Y:S02]  /*7310*/  LOP3.LUT R23, R10, R23, RZ, 0xc0, !PT ;  /* 0x000000170a177212 */ /* 0x000fe400078ec0ff */
[----:B------:R-:W-:Y:S01]  /*7320*/  R2UR UR47, R31 ;  /* 0x000000001f2f72ca */ /* 0x000fe200000e0000 */
[----:B------:R-:W-:Y:S01]  /*7330*/  IMAD.MOV R3, RZ, RZ, -R0 ;  /* 0x000000ffff037224 */ /* 0x000fe200078e0a00 */
[----:B------:R-:W-:Y:S01]  /*7340*/  LOP3.LUT R5, R12, R5, RZ, 0xc0, !PT ;  /* 0x000000050c057212 */ /* 0x000fe200078ec0ff */
[----:B------:R-:W-:Y:S02]  /*7350*/  IMAD R23, R28, R0, R23 ;  /* 0x000000001c177224 */ /* 0x000fe400078e0217 */
[----:B---3--:R-:W-:-:S02]  /*7360*/  IMAD R0, R3, R29, R14 ;  /* 0x0000001d03007224 */ /* 0x008fc400078e020e */
[----:B------:R-:W-:Y:S02]  /*7370*/  @P0 IMAD R26, R15, R13, R24 ;  /* 0x0000000d0f1a0224 */ /* 0x000fe400078e0218 */
[----:B------:R-:W-:Y:S02]  /*7380*/  IMAD R0, R0, R25, R5 ;  /* 0x0000001900007224 */ /* 0x000fe400078e0205 */
[----:B------:R-:W-:Y:S02]  /*7390*/  IMAD R23, R23, R30, R26 ;  /* 0x0000001e17177224 */ /* 0x000fe400078e021a */
[----:B------:R-:W-:-:S03]  /*73a0*/  IMAD.MOV.U32 R3, RZ, RZ, 0x1 ;  /* 0x00000001ff037424 */ /* 0x000fc600078e00ff */
[----:B------:R-:W-:Y:S02]  /*73b0*/  SEL R64, R0, R23, !P0 ;  /* 0x0000001700407207 */ /* 0x000fe40004000000 */
[----:B------:R-:W-:Y:S02]  /*73c0*/  SEL R23, R23, R0, !P0 ;  /* 0x0000000017177207 */ /* 0x000fe40004000000 */
[----:B------:R-:W-:-:S07]  /*73d0*/  PRMT R0, R3, 0x7610, R0 ;  /* 0x0000761003007816 */ /* 0x000fce0000000000 */
.L_x_74:
[----:B------:R-:W-:Y:S01]  /*73e0*/  R2UR UR48, R39 ;  /* 0x00000000273072ca */ /* 0x000fe200000e0000 */
[----:B------:R-:W-:Y:S01]  /*73f0*/  UIADD3 UR49, UR9, 0x1, URZ ;  /* 0x0000000109317890 */ /* 0x000fe2000fffe03f */
[----:B------:R-:W-:Y:S01]  /*7400*/  LOP3.LUT P0, RZ, R0, 0xff, RZ, 0xc0, !PT ;  /* 0x000000ff00ff7812 */ /* 0x000fe2000780c0ff */
[----:B------:R-:W-:Y:S02]  /*7410*/  UIADD3 UR43, UR43, 0x2, URZ ;  /* 0x000000022b2b7890 */ /* 0x000fe4000fffe03f */
[----:B------:R-:W-:-:S04]  /*7420*/  UISETP.NE.AND UP0, UPT, UR49, 0x3, UPT ;  /* 0x000000033100788c */ /* 0x000fc8000bf05270 */
[----:B------:R-:W-:Y:S02]  /*7430*/  USEL UR50, URZ, 0x1, UP0 ;  /* 0x000000013f327887 */ /* 0x000fe40008000000 */
[----:B------:R-:W-:Y:S02]  /*7440*/  USEL UR49, UR49, URZ, UP0 ;  /* 0x0000003f31317287 */ /* 0x000fe40008000000 */
[----:B------:R-:W-:Y:S02]  /*7450*/  ULOP3.LUT UR48, UR48, 0x7, URZ, 0xc0, !UPT ;  /* 0x0000000730307892 */ /* 0x000fe4000f8ec03f */
[----:B------:R-:W-:Y:S01]  /*7460*/  ULOP3.LUT UR50, UR8, UR50, URZ, 0x3c, !UPT ;  /* 0x0000003208327292 */ /* 0x000fe2000f8e3c3f */
[----:B------:R-:W-:Y:S11]  /*7470*/  @P0 BRA `(.L_x_77) ;  /* 0xffffffa000c40947 */ /* 0x000ff6000383ffff */
[----:B------:R-:W-:-:S13]  /*7480*/  PLOP3.LUT P0, PT, PT, PT, PT, 0x8, 0x0 ;  /* 0x000000000000781c */ /* 0x000fda0003f0e170 */
.L_x_23:
[----:B------:R-:W-:Y:S05]  /*7490*/  @P0 BRA `(.L_x_15) ;  /* 0x0000002800b80947 */ /* 0x000fea0003800000 */
[----:B------:R-:W-:Y:S01]  /*74a0*/  ULDC.64 UR6, c[0x0][0x588] ;  /* 0x0001620000067ab9 */ /* 0x000fe20000000a00 */
[----:B------:R-:W-:Y:S01]  /*74b0*/  ISETP.NE.AND.EX P1, PT, R82, RZ, PT, P1 ;  /* 0x000000ff5200720c */ /* 0x000fe20003f25310 */
[----:B------:R-:W-:-:S04]  /*74c0*/  DEPBAR.LE SB0, 0x0 ;  /* 0x000080000000791a */ /* 0x000fc80000000000 */
[----:B------:R-:W-:Y:S01]  /*74d0*/  ISETP.NE.U32.AND P0, PT, RZ, UR6, PT ;  /* 0x00000006ff007c0c */ /* 0x000fe2000bf05070 */
[----:B------:R-:W-:Y:S03]  /*74e0*/  BSSY B0, `(.L_x_78) ;  /* 0x0000014000007945 */ /* 0x000fe60003800000 */
[----:B------:R-:W-:-:S13]  /*74f0*/  ISETP.NE.AND.EX P0, PT, RZ, UR7, PT, P0 ;  /* 0x00000007ff007c0c */ /* 0x000fda000bf05300 */
[----:B------:R-:W-:Y:S05]  /*7500*/  @P0 BRA P1, `(.L_x_79) ;  /* 0x0000000000440947 */ /* 0x000fea0000800000 */
[----:B------:R-:W-:-:S04]  /*7510*/  ISETP.NE.U32.AND P0, PT, R80, RZ, PT ;  /* 0x000000ff5000720c */ /* 0x000fc80003f05070 */
[----:B------:R-:W-:-:S13]  /*7520*/  ISETP.NE.AND.EX P0, PT, R82, RZ, PT, P0 ;  /* 0x000000ff5200720c */ /* 0x000fda0003f05300 */
[----:B------:R-:W-:Y:S05]  /*7530*/  @!P0 BRA `(.L_x_80) ;  /* 0x00000000002c8947 */ /* 0x000fea0003800000 */
[----:B------:R-:W-:-:S13]  /*7540*/  LOP3.LUT P0, RZ, R58, 0xff, RZ, 0xc0, !PT ;  /* 0x000000ff3aff7812 */ /* 0x000fda000780c0ff */
[----:B------:R-:W-:Y:S05]  /*7550*/  @!P0 BRA `(.L_x_81) ;  /* 0x0000000000108947 */ /* 0x000fea0003800000 */
[----:B-----5:R-:W-:-:S13]  /*7560*/  FSETP.NEU.AND P0, PT, R59, RZ, PT ;  /* 0x000000ff3b00720b */ /* 0x020fda0003f0d000 */
[----:B------:R-:W-:Y:S05]  /*7570*/  @!P0 BREAK B0 ;  /* 0x0000000000008942 */ /* 0x000fea0003800000 */
[----:B------:R-:W-:Y:S05]  /*7580*/  @P0 BRA `(.L_x_79) ;  /* 0x0000000000240947 */ /* 0x000fea0003800000 */
[----:B------:R-:W-:Y:S05]  /*7590*/  BRA `(.L_x_15) ;  /* 0x0000002800787947 */ /* 0x000fea0003800000 */
.L_x_81:
[----:B------:R-:W-:-:S04]  /*75a0*/  ISETP.NE.U32.AND P0, PT, RZ, UR6, PT ;  /* 0x00000006ff007c0c */ /* 0x000fc8000bf05070 */
[----:B------:R-:W-:-:S13]  /*75b0*/  ISETP.NE.AND.EX P0, PT, RZ, UR7, PT, P0 ;  /* 0x00000007ff007c0c */ /* 0x000fda000bf05300 */
[----:B------:R-:W-:Y:S05]  /*75c0*/  @!P0 BREAK B0 ;  /* 0x0000000000008942 */ /* 0x000fea0003800000 */
[----:B------:R-:W-:Y:S05]  /*75d0*/  @P0 BRA `(.L_x_79) ;  /* 0x0000000000100947 */ /* 0x000fea0003800000 */
[----:B------:R-:W-:Y:S05]  /*75e0*/  BRA `(.L_x_15) ;  /* 0x0000002800647947 */ /* 0x000fea0003800000 */
.L_x_80:
[----:B-----5:R-:W-:-:S13]  /*75f0*/  FSETP.NEU.AND P0, PT, R59, RZ, PT ;  /* 0x000000ff3b00720b */ /* 0x020fda0003f0d000 */
[----:B------:R-:W-:Y:S05]  /*7600*/  @!P0 BREAK B0 ;  /* 0x0000000000008942 */ /* 0x000fea0003800000 */
[----:B------:R-:W-:Y:S05]  /*7610*/  @!P0 BRA `(.L_x_15) ;  /* 0x0000002800588947 */ /* 0x000fea0003800000 */
.L_x_79:
[----:B-1----:R-:W-:Y:S05]  /*7620*/  BSYNC B0 ;  /* 0x0000000000007941 */ /* 0x002fea0003800000 */
.L_x_78:
[----:B------:R-:W-:-:S04]  /*7630*/  LOP3.LUT R19, R19, 0x1, RZ, 0xfc, !PT ;  /* 0x0000000113137812 */ /* 0x000fc800078efcff */
[----:B------:R-:W-:-:S13]  /*7640*/  ISETP.NE.AND P0, PT, R19, 0x3, PT ;  /* 0x000000031300780c */ /* 0x000fda0003f05270 */
[----:B------:R-:W-:Y:S05]  /*7650*/  @!P0 BRA `(.L_x_82) ;  /* 0x0000000000048947 */ /* 0x000fea0003800000 */
[----:B------:R-:W-:Y:S01]  /*7660*/  BPT.TRAP 0x1 ;  /* 0x000000040000795c */ /* 0x000fe20000300000 */
.L_x_82:
[----:B------:R-:W1:Y:S01]  /*7670*/  S2UR UR5, SR_CgaCtaId ;  /* 0x00000000000579c3 */ /* 0x000e620000008800 */
[----:B------:R-:W-:Y:S02]  /*7680*/  UMOV UR4, 0x400 ;  /* 0x0000040000047882 */ /* 0x000fe40000000000 */
[----:B-1----:R-:W-:-:S04]  /*7690*/  ULEA UR4, UR5, UR4, 0x18 ;  /* 0x0000000405047291 */ /* 0x002fc8000f8ec03f */
[----:B------:R-:W-:-:S04]  /*76a0*/  ULEA UR4, UR40, UR4, 0x3 ;  /* 0x0000000428047291 */ /* 0x000fc8000f8e183f */
[----:B------:R-:W-:-:S04]  /*76b0*/  UIADD3 UR4, UR4, 0x98, URZ ;  /* 0x0000009804047890 */ /* 0x000fc8000fffe03f */
[----:B------:R-:W-:-:S09]  /*76c0*/  UPRMT UR4, UR5, 0x654, UR4 ;  /* 0x0000065405047896 */ /* 0x000fd20008000004 */
[----:B------:R-:W-:Y:S01]  /*76d0*/  SYNCS.ARRIVE.TRANS64.RED.A1T0 RZ, [UR4], RZ ;  /* 0x000000ffffff79a7 */ /* 0x000fe20008100404 */
[----:B------:R-:W-:Y:S05]  /*76e0*/  BRA `(.L_x_15) ;  /* 0x0000002800247947 */ /* 0x000fea0003800000 */
.L_x_14:
[----:B------:R-:W-:Y:S01]  /*76f0*/  ULDC.64 UR4, c[0x0][0x8f8] ;  /* 0x00023e0000047ab9 */ /* 0x000fe20000000a00 */
[----:B------:R-:W-:Y:S01]  /*7700*/  PRMT R8, RZ, 0x7610, R8 ;  /* 0x00007610ff087816 */ /* 0x000fe20000000008 */
[----:B------:R-:W-:Y:S01]  /*7710*/  IMAD.MOV.U32 R21, RZ, RZ, -0x1 ;  /* 0xffffffffff157424 */ /* 0x000fe200078e00ff */
[----:B------:R-:W-:Y:S01]  /*7720*/  ISETP.GE.U32.AND P1, PT, R16, UR4, PT ;  /* 0x0000000410007c0c */ /* 0x000fe2000bf26070 */
[----:B------:R-:W-:Y:S02]  /*7730*/  IMAD.MOV.U32 R20, RZ, RZ, -0x1 ;  /* 0xffffffffff147424 */ /* 0x000fe400078e00ff */
[----:B------:R-:W-:Y:S01]  /*7740*/  IMAD.MOV.U32 R13, RZ, RZ, -0x1 ;  /* 0xffffffffff0d7424 */ /* 0x000fe200078e00ff */
[----:B------:R-:W-:-:S13]  /*7750*/  ISETP.GE.U32.AND.EX P1, PT, R17, UR5, PT, P1 ;  /* 0x0000000511007c0c */ /* 0x000fda000bf26110 */
        /* <DEDUP_REMOVED lines=19> */
.L_x_84:
        /* <DEDUP_REMOVED lines=10> */
[----:B------:R-:W-:-:S03]  /*7930*/  IMAD R13, R13, R27, R8 ;  /* 0x0000001b0d0d7224 */ /* 0x000fc600078e0208 */
[----:B------:R-:W5:Y:S01]  /*7940*/  LDC R29, c[0x0][0x900] ;  /* 0x00024000ff1d7b82 */ /* 0x000f620000000800 */
[----:B------:R-:W-:Y:S01]  /*7950*/  IMAD.IADD R11, R11, 0x1, R13 ;  /* 0x000000010b0b7824 */ /* 0x000fe200078e020d */
[----:B--2---:R-:W-:-:S04]  /*7960*/  ISETP.NE.U32.AND P1, PT, R30, RZ, PT ;  /* 0x000000ff1e00720c */ /* 0x004fc80003f25070 */
[----:B------:R-:W-:Y:S02]  /*7970*/  ISETP.NE.AND.EX P1, PT, R31, RZ, PT, P1 ;  /* 0x000000ff1f00720c */ /* 0x000fe40003f25310 */
[----:B------:R-:W2:Y:S01]  /*7980*/  LDC R26, c[0x0][0x8a8] ;  /* 0x00022a00ff1a7b82 */ /* 0x000ea20000000800 */
[-CC-:B---3--:R-:W-:Y:S01]  /*7990*/  SHF.R.U64 R20, R10, R12.reuse, R11.reuse ;  /* 0x0000000c0a147219 */ /* 0x188fe2000000120b */
[----:B------:R-:W-:Y:S01]  /*79a0*/  IMAD.MOV.U32 R10, RZ, RZ, -0x1 ;  /* 0xffffffffff0a7424 */ /* 0x000fe200078e00ff */
[----:B------:R-:W-:-:S05]  /*79b0*/  SHF.R.U32.HI R11, RZ, R12, R11 ;  /* 0x0000000cff0b7219 */ /* 0x000fca000001160b */
[----:B------:R-:W3:Y:S01]  /*79c0*/  LDC R28, c[0x0][0x8f0] ;  /* 0x00023c00ff1c7b82 */ /* 0x000ee20000000800 */
[-CC-:B----4-:R-:W-:Y:S02]  /*79d0*/  SHF.R.U64 R25, R20, R14.reuse, R11.reuse ;  /* 0x0000000e14197219 */ /* 0x190fe4000000120b */
[----:B------:R-:W-:-:S05]  /*79e0*/  SHF.R.U32.HI R8, RZ, R14, R11 ;  /* 0x0000000eff087219 */ /* 0x000fca000001160b */
[----:B------:R-:W4:Y:S01]  /*79f0*/  LDC R32, c[0x0][0x8e0] ;  /* 0x00023800ff207b82 */ /* 0x000f220000000800 */
[-C--:B-----5:R-:W-:Y:S02]  /*7a00*/  SHF.L.U32 R10, R10, R29.reuse, RZ ;  /* 0x0000001d0a0a7219 */ /* 0x0a0fe400000006ff */
[-CC-:B------:R-:W-:Y:S02]  /*7a10*/  SHF.R.U64 R27, R25, R29.reuse, R8.reuse ;  /* 0x0000001d191b7219 */ /* 0x180fe40000001208 */
[----:B------:R-:W-:Y:S02]  /*7a20*/  LOP3.LUT R36, RZ, R10, RZ, 0x33, !PT ;  /* 0x0000000aff247212 */ /* 0x000fe400078e33ff */
[----:B------:R-:W-:Y:S01]  /*7a30*/  SHF.R.U32.HI R11, RZ, R29, R8 ;  /* 0x0000001dff0b7219 */ /* 0x000fe20000011608 */
[----:B------:R-:W1:Y:S01]  /*7a40*/  LDC R33, c[0x0][0x8b8] ;  /* 0x00022e00ff217b82 */ /* 0x000e620000000800 */
[----:B------:R-:W-:Y:S01]  /*7a50*/  IMAD.MOV.U32 R10, RZ, RZ, R27 ;  /* 0x000000ffff0a7224 */ /* 0x000fe200078e001b */
[----:B------:R-:W-:Y:S06]  /*7a60*/  @!P1 BRA `(.L_x_85) ;  /* 0x0000000000289947 */ /* 0x000fec0003800000 */
        /* <DEDUP_REMOVED lines=10> */
.L_x_85:
[----:B------:R-:W-:Y:S01]  /*7b10*/  ISETP.NE.AND P1, PT, R2, 0x1, PT ;  /* 0x000000010200780c */ /* 0x000fe20003f25270 */
[----:B------:R-:W-:Y:S01]  /*7b20*/  IMAD.MOV.U32 R13, RZ, RZ, R23 ;  /* 0x000000ffff0d7224 */ /* 0x000fe200078e0017 */
[----:B---3--:R-:W-:Y:S01]  /*7b30*/  SHF.R.U64 R8, R10, R28, R11 ;  /* 0x0000001c0a087219 */ /* 0x008fe2000000120b */
[----:B--2---:R-:W-:Y:S01]  /*7b40*/  VIADD R11, R26, 0xffffffff ;  /* 0xffffffff1a0b7836 */ /* 0x004fe20000000000 */
[----:B------:R-:W-:Y:S02]  /*7b50*/  SHF.L.U32 R34, R34, R29, RZ ;  /* 0x0000001d22227219 */ /* 0x000fe400000006ff */
[----:B------:R-:W-:Y:S01]  /*7b60*/  LOP3.LUT R7, R25, R36, RZ, 0xc0, !PT ;  /* 0x0000002419077212 */ /* 0x000fe200078ec0ff */
[----:B------:R-:W-:-:S04]  /*7b70*/  IMAD.MOV R10, RZ, RZ, -R8 ;  /* 0x000000ffff0a7224 */ /* 0x000fc800078e0a08 */
[----:B------:R-:W-:Y:S01]  /*7b80*/  IMAD R8, R34, R8, R7 ;  /* 0x0000000822087224 */ /* 0x000fe200078e0207 */
[----:B------:R-:W-:Y:S01]  /*7b90*/  LOP3.LUT R7, R20, R11, RZ, 0xc0, !PT ;  /* 0x0000000b14077212 */ /* 0x000fe200078ec0ff */
[----:B------:R-:W-:Y:S02]  /*7ba0*/  @P1 IMAD R3, R9, R24, R6 ;  /* 0x0000001809031224 */ /* 0x000fe400078e0206 */
[----:B----4-:R-:W-:Y:S02]  /*7bb0*/  IMAD R6, R10, R32, R27 ;  /* 0x000000200a067224 */ /* 0x010fe400078e021b */
[----:B-1----:R-:W-:Y:S02]  /*7bc0*/  IMAD R3, R8, R33, R3 ;  /* 0x0000002108037224 */ /* 0x002fe400078e0203 */
[----:B------:R-:W-:Y:S02]  /*7bd0*/  IMAD R6, R6, R26, R7 ;  /* 0x0000001a06067224 */ /* 0x000fe400078e0207 */
[----:B------:R-:W-:-:S03]  /*7be0*/  IMAD.MOV.U32 R8, RZ, RZ, 0x1 ;  /* 0x00000001ff087424 */ /* 0x000fc600078e00ff */
[----:B------:R-:W-:Y:S02]  /*7bf0*/  SEL R20, R6, R3, !P1 ;  /* 0x0000000306147207 */ /* 0x000fe40004800000 */
[----:B------:R-:W-:-:S07]  /*7c00*/  SEL R21, R3, R6, !P1 ;  /* 0x0000000603157207 */ /* 0x000fce0004800000 */
.L_x_83:
[----:B------:R-:W-:-:S08]  /*7c10*/  NOP ;  /* 0x0000000000007918 */ /* 0x000fd00000000000 */
[----:B------:R-:W2:-:S00]  /*7c20*/  USETMAXREG.DEALLOC.CTAPOOL 0x28 ;  /* 0x00000028000079c8 */ /* 0x000e8000080e0500 */
[----:B--2---:R-:W-:-:S13]  /*7c30*/  ISETP.NE.AND P1, PT, R0, 0x1, PT ;  /* 0x000000010000780c */ /* 0x004fda0003f25270 */
[----:B------:R-:W-:Y:S05]  /*7c40*/  @!P1 BRA `(.L_x_15) ;  /* 0x0000002000cc9947 */ /* 0x000fea0003800000 */
[----:B------:R-:W-:Y:S05]  /*7c50*/  @!P4 BRA `(.L_x_86) ;  /* 0x000000100050c947 */ /* 0x000fea0003800000 */
[----:B------:R-:W-:-:S13]  /*7c60*/  ISETP.NE.OR P0, PT, R0, 0x2, P0 ;  /* 0x000000020000780c */ /* 0x000fda0000705670 */
[----:B------:R-:W-:Y:S05]  /*7c70*/  @P0 BRA `(.L_x_15) ;  /* 0x0000002000c00947 */ /* 0x000fea0003800000 */
[----:B------:R-:W-:-:S13]  /*7c80*/  LOP3.LUT P1, RZ, R8, 0xff, RZ, 0xc0, !PT ;  /* 0x000000ff08ff7812 */ /* 0x000fda000782c0ff */
[----:B------:R-:W-:Y:S05]  /*7c90*/  @!P1 BRA `(.L_x_87) ;  /* 0x0000000000189947 */ /* 0x000fea0003800000 */
[----:B------:R-:W-:Y:S01]  /*7ca0*/  UMOV UR4, 0x400 ;  /* 0x0000040000047882 */ /* 0x000fe20000000000 */
[----:B------:R-:W-:Y:S01]  /*7cb0*/  IMAD.MOV.U32 R0, RZ, RZ, RZ ;  /* 0x000000ffff007224 */ /* 0x000fe200078e00ff */
[----:B-1----:R-:W-:-:S04]  /*7cc0*/  ULEA UR4, UR41, UR4, 0x18 ;  /* 0x0000000429047291 */ /* 0x002fc8000f8ec03f */
[----:B------:R-:W-:-:S05]  /*7cd0*/  SHF.L.U32 R0, R0, 0x1f, RZ ;  /* 0x0000001f00007819 */ /* 0x000fca00000006ff */
[----:B------:R-:W1:Y:S02]  /*7ce0*/  SYNCS.PHASECHK.TRANS64.TRYWAIT P0, [UR4+0xb8], R0 ;  /* 0x0000b800ff0075a7 */ /* 0x000e640008000144 */
[----:B-1----:R-:W-:Y:S05]  /*7cf0*/  @!P0 BRA `(.L_x_88) ;  /* 0x0000002000fc8947 */ /* 0x002fea0003800000 */
.L_x_87:
[----:B-1----:R-:W-:Y:S01]  /*7d00*/  PRMT R0, RZ, 0x7610, R0 ;  /* 0x00007610ff007816 */ /* 0x002fe20000000000 */
[----:B------:R-:W-:Y:S06]  /*7d10*/  @P3 BRA `(.L_x_89) ;  /* 0x0000000000243947 */ /* 0x000fec0003800000 */
[----:B------:R-:W-:Y:S02]  /*7d20*/  ULDC.64 UR4, c[0x0][0x588] ;  /* 0x0001620000047ab9 */ /* 0x000fe40000000a00 */
[----:B------:R-:W-:-:S04]  /*7d30*/  ISETP.NE.U32.AND P0, PT, RZ, UR4, PT ;  /* 0x00000004ff007c0c */ /* 0x000fc8000bf05070 */
[----:B------:R-:W-:-:S13]  /*7d40*/  ISETP.NE.AND.EX P0, PT, RZ, UR5, PT, P0 ;  /* 0x00000005ff007c0c */ /* 0x000fda000bf05300 */
[----:B------:R-:W-:Y:S05]  /*7d50*/  @!P0 BRA `(.L_x_90) ;  /* 0x00000000000c8947 */ /* 0x000fea0003800000 */
[----:B------:R1:W5:Y:S01]  /*7d60*/  LDG.E R3, desc[UR38][R4.64] ;  /* 0x0000002604037981 */ /* 0x000362000c1e1900 */
[----:B------:R-:W-:Y:S01]  /*7d70*/  IMAD.MOV.U32 R0, RZ, RZ, 0x1 ;  /* 0x00000001ff007424 */ /* 0x000fe200078e00ff */
[----:B------:R-:W-:Y:S06]  /*7d80*/  BRA `(.L_x_89) ;  /* 0x0000000000087947 */ /* 0x000fec0003800000 */
.L_x_90:
[----:B------:R-:W2:Y:S01]  /*7d90*/  LDC R3, c[0x0][0x580] ;  /* 0x00016000ff037b82 */ /* 0x000ea20000000800 */
[----:B------:R-:W-:-:S07]  /*7da0*/  IMAD.MOV.U32 R0, RZ, RZ, 0x1 ;  /* 0x00000001ff007424 */ /* 0x000fce00078e00ff */
.L_x_89:
[----:B------:R-:W-:Y:S01]  /*7db0*/  UMOV UR4, URZ ;  /* 0x0000003f00047c82 */ /* 0x000fe20008000000 */
[----:B------:R-:W-:Y:S01]  /*7dc0*/  IMAD.MOV.U32 R8, RZ, RZ, 0x1 ;  /* 0x00000001ff087424 */ /* 0x000fe200078e00ff */
[----:B------:R-:W-:Y:S06]  /*7dd0*/  @!P1 BRA `(.L_x_91) ;  /* 0x0000000c004c9947 */ /* 0x000fec0003800000 */
[----:B------:R-:W3:Y:S01]  /*7de0*/  LDC R9, c[0x0][0x900] ;  /* 0x00024000ff097b82 */ /* 0x000ee20000000800 */
[----:B-1----:R-:W-:Y:S01]  /*7df0*/  IMAD.MOV.U32 R4, RZ, RZ, -0x1 ;  /* 0xffffffffff047424 */ /* 0x002fe200078e00ff */
[----:B------:R-:W-:Y:S01]  /*7e00*/  LOP3.LUT R10, R19, 0x2, RZ, 0xfc, !PT ;  /* 0x00000002130a7812 */ /* 0x000fe200078efcff */
[----:B------:R-:W-:Y:S01]  /*7e10*/  IMAD.MOV.U32 R6, RZ, RZ, 0x1 ;  /* 0x00000001ff067424 */ /* 0x000fe200078e00ff */
[----:B------:R-:W-:Y:S01]  /*7e20*/  ULDC.64 UR14, c[0x0][0x198] ;  /* 0x00006600000e7ab9 */ /* 0x000fe20000000a00 */
[----:B------:R-:W-:Y:S01]  /*7e30*/  IMAD.MOV.U32 R8, RZ, RZ, 0x1 ;  /* 0x00000001ff087424 */ /* 0x000fe200078e00ff */
[----:B------:R-:W-:Y:S01]  /*7e40*/  UMOV UR4, URZ ;  /* 0x0000003f00047c82 */ /* 0x000fe20008000000 */
[----:B------:R-:W-:Y:S01]  /*7e50*/  ULDC.64 UR22, c[0x0][0x588] ;  /* 0x0001620000167ab9 */ /* 0x000fe20000000a00 */
[----:B------:R-:W1:Y:S01]  /*7e60*/  LDC R11, c[0x0][0x8a8] ;  /* 0x00022a00ff0b7b82 */ /* 0x000e620000000800 */
[----:B------:R-:W-:Y:S01]  /*7e70*/  ULDC.64 UR24, c[0x0][0x8f8] ;  /* 0x00023e0000187ab9 */ /* 0x000fe20000000a00 */
[----:B------:R-:W-:Y:S01]  /*7e80*/  ULDC.64 UR26, c[0x0][0x590] ;  /* 0x00016400001a7ab9 */ /* 0x000fe20000000a00 */
[----:B---3--:R-:W-:-:S02]  /*7e90*/  SHF.L.U32 R4, R4, R9, RZ ;  /* 0x0000000904047219 */ /* 0x008fc400000006ff */
[----:B------:R-:W-:Y:S02]  /*7ea0*/  SHF.L.U32 R9, R6, R9, RZ ;  /* 0x0000000906097219 */ /* 0x000fe400000006ff */
[----:B------:R-:W-:Y:S01]  /*7eb0*/  LOP3.LUT R12, RZ, R4, RZ, 0x33, !PT ;  /* 0x00000004ff0c7212 */ /* 0x000fe200078e33ff */
[----:B-1----:R-:W-:-:S07]  /*7ec0*/  VIADD R11, R11, 0xffffffff ;  /* 0xffffffff0b0b7836 */ /* 0x002fce0000000000 */
.L_x_111:
[----:B------:R-:W-:Y:S02]  /*7ed0*/  ISETP.NE.U32.AND P0, PT, RZ, UR26, PT ;  /* 0x0000001aff007c0c */ /* 0x000fe4000bf05070 */
[----:B------:R-:W-:Y:S02]  /*7ee0*/  R2UR UR19, R21 ;  /* 0x00000000151372ca */ /* 0x000fe400000e0000 */
[----:B------:R-:W-:Y:S02]  /*7ef0*/  R2UR UR18, R20 ;  /* 0x00000000141272ca */ /* 0x000fe400000e0000 */
[----:B------:R-:W-:-:S09]  /*7f00*/  ISETP.NE.AND.EX P0, PT, RZ, UR27, PT, P0 ;  /* 0x0000001bff007c0c */ /* 0x000fd2000bf05300 */
[----:B------:R-:W-:Y:S02]  /*7f10*/  USHF.L.U32 UR19, UR19, 0x7, URZ ;  /* 0x0000000713137899 */ /* 0x000fe4000800063f */
[----:B------:R-:W-:Y:S02]  /*7f20*/  USHF.L.U32 UR18, UR18, 0x6, URZ ;  /* 0x0000000612127899 */ /* 0x000fe4000800063f */
[----:B------:R-:W-:Y:S10]  /*7f30*/  @!P0 BRA `(.L_x_92) ;  /* 0x00000000002c8947 */ /* 0x000ff40003800000 */
[----:B------:R-:W-:-:S04]  /*7f40*/  ISETP.NE.U32.AND P1, PT, RZ, UR22, PT ;  /* 0x00000016ff007c0c */ /* 0x000fc8000bf25070 */
[----:B------:R-:W-:-:S13]  /*7f50*/  ISETP.NE.AND.EX P1, PT, RZ, UR23, PT, P1 ;  /* 0x00000017ff007c0c */ /* 0x000fda000bf25310 */
[----:B------:R-:W-:Y:S05]  /*7f60*/  @!P1 BRA `(.L_x_93) ;  /* 0x0000000000189947 */ /* 0x000fea0003800000 */
[----:B------:R-:W1:Y:S01]  /*7f70*/  LDC.64 R4, c[0x0][0x588] ;  /* 0x00016200ff047b82 */ /* 0x000e620000000a00 */
[----:B--2--5:R-:W-:-:S04]  /*7f80*/  IMAD R3, R13, UR26, RZ ;  /* 0x0000001a0d037c24 */ /* 0x024fc8000f8e02ff */
[----:B-1----:R-:W-:-:S05]  /*7f90*/  IMAD.WIDE R4, R3, 0x4, R4 ;  /* 0x0000000403047825 */ /* 0x002fca00078e0204 */
[----:B------:R1:W5:Y:S01]  /*7fa0*/  LDG.E R3, desc[UR38][R4.64] ;  /* 0x0000002604037981 */ /* 0x000362000c1e1900 */
[----:B------:R-:W-:Y:S01]  /*7fb0*/  IMAD.MOV.U32 R0, RZ, RZ, 0x1 ;  /* 0x00000001ff007424 */ /* 0x000fe200078e00ff */
[----:B------:R-:W-:Y:S06]  /*7fc0*/  BRA `(.L_x_92) ;  /* 0x0000000000087947 */ /* 0x000fec0003800000 */
.L_x_93:
[----:B--2--5:R-:W3:Y:S01]  /*7fd0*/  LDC R3, c[0x0][0x580] ;  /* 0x00016000ff037b82 */ /* 0x024ee20000000800 */
[----:B------:R-:W-:-:S07]  /*7fe0*/  IMAD.MOV.U32 R0, RZ, RZ, 0x1 ;  /* 0x00000001ff007424 */ /* 0x000fce00078e00ff */
.L_x_92:
[----:B------:R-:W-:Y:S05]  /*7ff0*/  @!P0 BRA `(.L_x_94) ;  /* 0x00000000001c8947 */ /* 0x000fea0003800000 */
[----:B------:R-:W-:-:S13]  /*8000*/  LOP3.LUT P2, RZ, R0, 0xff, RZ, 0xc0, !PT ;  /* 0x000000ff00ff7812 */ /* 0x000fda000784c0ff */
[----:B-1----:R-:W1:Y:S02]  /*8010*/  @!P2 LDC.64 R4, c[0x0][0x588] ;  /* 0x00016200ff04ab82 */ /* 0x002e640000000a00 */
[----:B-1----:R-:W-:-:S04]  /*8020*/  @!P2 ISETP.NE.U32.AND P0, PT, R4, RZ, PT ;  /* 0x000000ff0400a20c */ /* 0x002fc80003f05070 */
[----:B------:R-:W-:Y:S02]  /*8030*/  @!P2 ISETP.NE.AND.EX P1, PT, R5, RZ, PT, P0 ;  /* 0x000000ff0500a20c */ /* 0x000fe40003f25300 */
[----:B--23-5:R-:W-:Y:S02]  /*8040*/  @P2 FSETP.EQ.AND P0, PT, R3, RZ, PT ;  /* 0x000000ff0300220b */ /* 0x02cfe40003f02000 */
[----:B------:R-:W-:Y:S01]  /*8050*/  @!P2 PLOP3.LUT P0, PT, P1, PT, PT, 0x8, 0x0 ;  /* 0x000000000000a81c */ /* 0x000fe20000f0e170 */
[----:B------:R-:W-:-:S12]  /*8060*/  BRA `(.L_x_95) ;  /* 0x0000000000047947 */ /* 0x000fd80003800000 */
.L_x_94:
[----:B--23-5:R-:W-:-:S13]  /*8070*/  FSETP.EQ.AND P0, PT, R3, RZ, PT ;  /* 0x000000ff0300720b */ /* 0x02cfda0003f02000 */
.L_x_95:
[----:B------:R-:W-:Y:S02]  /*8080*/  ISETP.NE.AND P2, PT, R10, 0x3, PT ;  /* 0x000000030a00780c */ /* 0x000fe40003f45270 */
[----:B------:R-:W-:-:S04]  /*8090*/  ELECT P1, URZ, PT ;  /* 0x00000000003f782f */ /* 0x000fc80003820000 */
[----:B------:R-:W-:-:S07]  /*80a0*/  PLOP3.LUT P0, PT, P1, P0, PT, 0x20, 0x0 ;  /* 0x000000000000781c */ /* 0x000fce0000f00470 */
[----:B------:R-:W-:Y:S06]  /*80b0*/  @!P2 BRA `(.L_x_96) ;  /* 0x000000000004a947 */ /* 0x000fec0003800000 */
[----:B------:R-:W-:Y:S01]  /*80c0*/  BPT.TRAP 0x1 ;  /* 0x000000040000795c */ /* 0x000fe20000300000 */
.L_x_96:
[----:B------:R-:W2:Y:S01]  /*80d0*/  S2UR UR41, SR_CgaCtaId ;  /* 0x00000000002979c3 */ /* 0x000ea20000008800 */
[----:B------:R-:W-:Y:S01]  /*80e0*/  UMOV UR5, 0x400 ;  /* 0x0000040000057882 */ /* 0x000fe20000000000 */
[----:B-1----:R-:W-:Y:S01]  /*80f0*/  SHF.L.U32 R4, R8, 0x1f, RZ ;  /* 0x0000001f08047819 */ /* 0x002fe200000006ff */
[----:B--2---:R-:W-:-:S04]  /*8100*/  ULEA UR6, UR41, UR5, 0x18 ;  /* 0x0000000529067291 */ /* 0x004fc8000f8ec03f */
[----:B------:R-:W-:-:S09]  /*8110*/  ULEA UR5, UR4, UR6, 0x3 ;  /* 0x0000000604057291 */ /* 0x000fd2000f8e183f */
[----:B------:R-:W1:Y:S02]  /*8120*/  SYNCS.PHASECHK.TRANS64.TRYWAIT P1, [UR5+0x98], R4 ;  /* 0x00009804ff0075a7 */ /* 0x000e640008020145 */
[----:B-1----:R-:W-:Y:S05]  /*8130*/  @!P1 BRA `(.L_x_97) ;  /* 0x0000002000049947 */ /* 0x002fea0003800000 */
.L_x_142:
[----:B------:R-:W-:Y:S04]  /*8140*/  BSSY B0, `(.L_x_98) ;  /* 0x000000f000007945 */ /* 0x000fe80003800000 */
[----:B------:R-:W-:Y:S05]  /*8150*/  @!P0 BRA `(.L_x_99) ;  /* 0x0000000000348947 */ /* 0x000fea0003800000 */
[----:B------:R-:W-:Y:S01]  /*8160*/  ULEA UR16, UR4, UR6, 0xd ;  /* 0x0000000604107291 */ /* 0x000fe2000f8e683f */
[----:B------:R-:W-:Y:S01]  /*8170*/  R2UR UR20, R13 ;  /* 0x000000000d1472ca */ /* 0x000fe200000e0000 */
[----:B------:R-:W-:Y:S02]  /*8180*/  UIADD3 UR8, UP0, UR14, 0x3f0, URZ ;  /* 0x000003f00e087890 */ /* 0x000fe4000ff1e03f */
[----:B------:R-:W-:Y:S02]  /*8190*/  UIADD3 UR17, UR5, 0x80, URZ ;  /* 0x0000008005117890 */ /* 0x000fe4000fffe03f */
[----:B------:R-:W-:Y:S02]  /*81a0*/  UIADD3 UR16, UR16, 0x200, URZ ;  /* 0x0000020010107890 */ /* 0x000fe4000fffe03f */
[----:B------:R-:W-:Y:S01]  /*81b0*/  UIADD3.X UR9, URZ, UR15, URZ, UP0, !UPT ;  /* 0x0000000f3f097290 */ /* 0x000fe200087fe43f */
[----:B------:R-:W-:Y:S01]  /*81c0*/  UMOV UR10, 0x0 ;  /* 0x00000000000a7882 */ /* 0x000fe20000000000 */
[----:B------:R-:W-:-:S07]  /*81d0*/  UMOV UR11, 0x10000000 ;  /* 0x10000000000b7882 */ /* 0x000fce0000000000 */
[----:B------:R2:W-:Y:S02]  /*81e0*/  UTMALDG.3D [UR16], [UR8], desc[UR10] ;  /* 0x00000a10080075b4 */ /* 0x0005e40008011000 */
[----:B--2---:R-:W-:Y:S05]  /*81f0*/  @!P2 BRA `(.L_x_100) ;  /* 0x000000000004a947 */ /* 0x004fea0003800000 */
[----:B------:R-:W-:Y:S01]  /*8200*/  BPT.TRAP 0x1 ;  /* 0x000000040000795c */ /* 0x000fe20000300000 */
.L_x_100:
[----:B-1----:R-:W1:Y:S02]  /*8210*/  LDC R4, c[0x0][0x800] ;  /* 0x00020000ff047b82 */ /* 0x002e640000000800 */
[----:B-1----:R2:W-:Y:S02]  /*8220*/  SYNCS.ARRIVE.TRANS64.RED.A0TR RZ, [UR5+0x80], R4 ;  /* 0x00008004ffff79a7 */ /* 0x0025e40008300405 */
.L_x_99:
[----:B------:R-:W-:Y:S05]  /*8230*/  BSYNC B0 ;  /* 0x0000000000007941 */ /* 0x000fea0003800000 */
.L_x_98:
[----:B------:R-:W-:Y:S05]  /*8240*/  @!P2 BRA `(.L_x_101) ;  /* 0x000000000004a947 */ /* 0x000fea0003800000 */
[----:B------:R-:W-:Y:S01]  /*8250*/  BPT.TRAP 0x1 ;  /* 0x000000040000795c */ /* 0x000fe20000300000 */
.L_x_101:
[----:B------:R-:W-:Y:S02]  /*8260*/  UIADD3 UR5, UR5, 0x80, URZ ;  /* 0x0000008005057890 */ /* 0x000fe4000fffe03f */
[----:B------:R-:W-:Y:S02]  /*8270*/  UIADD3 UR4, UR4, 0x1, URZ ;  /* 0x0000000104047890 */ /* 0x000fe4000fffe03f */
[----:B------:R-:W-:Y:S02]  /*8280*/  UPRMT UR5, UR41, 0x654, UR5 ;  /* 0x0000065429057896 */ /* 0x000fe40008000005 */
[----:B------:R-:W-:-:S04]  /*8290*/  UISETP.NE.AND UP0, UPT, UR4, 0x3, UPT ;  /* 0x000000030400788c */ /* 0x000fc8000bf05270 */
[----:B------:R-:W-:-:S03]  /*82a0*/  USEL UR7, URZ, 0x1, UP0 ;  /* 0x000000013f077887 */ /* 0x000fc60008000000 */
[----:B------:R-:W-:Y:S01]  /*82b0*/  SYNCS.ARRIVE.TRANS64.RED.A1T0 RZ, [UR5], RZ ;  /* 0x000000ffffff79a7 */ /* 0x000fe20008100405 */
[----:B------:R-:W-:Y:S02]  /*82c0*/  USEL UR5, UR4, URZ, UP0 ;  /* 0x0000003f04057287 */ /* 0x000fe40008000000 */
[----:B------:R-:W-:Y:S01]  /*82d0*/  LOP3.LUT R8, R8, UR7, RZ, 0x3c, !PT ;  /* 0x0000000708087c12 */ /* 0x000fe2000f8e3cff */
[----:B------:R-:W-:Y:S09]  /*82e0*/  @!P2 BRA `(.L_x_102) ;  /* 0x000000000004a947 */ /* 0x000ff20003800000 */
[----:B------:R-:W-:Y:S01]  /*82f0*/  BPT.TRAP 0x1 ;  /* 0x000000040000795c */ /* 0x000fe20000300000 */
.L_x_102:
[----:B------:R-:W-:Y:S01]  /*8300*/  ULEA UR4, UR5, UR6, 0x3 ;  /* 0x0000000605047291 */ /* 0x000fe2000f8e183f */
[----:B-12---:R-:W-:-:S08]  /*8310*/  SHF.L.U32 R4, R8, 0x1f, RZ ;  /* 0x0000001f08047819 */ /* 0x006fd000000006ff */
[----:B------:R-:W1:Y:S02]  /*8320*/  SYNCS.PHASECHK.TRANS64.TRYWAIT P1, [UR4+0x98], R4 ;  /* 0x00009804ff0075a7 */ /* 0x000e640008020144 */
[----:B-1----:R-:W-:Y:S05]  /*8330*/  @!P1 BRA `(.L_x_103) ;  /* 0x0000001c009c9947 */ /* 0x002fea0003800000 */
.L_x_143:
[----:B------:R-:W-:Y:S04]  /*8340*/  BSSY B0, `(.L_x_104) ;  /* 0x0000011000007945 */ /* 0x000fe80003800000 */
[----:B------:R-:W-:Y:S05]  /*8350*/  @!P0 BRA `(.L_x_105) ;  /* 0x00000000003c8947 */ /* 0x000fea0003800000 */
[----:B------:R-:W-:Y:S01]  /*8360*/  ULEA UR8, UR5, UR6, 0xd ;  /* 0x0000000605087291 */ /* 0x000fe2000f8e683f */
[----:B------:R-:W-:Y:S01]  /*8370*/  R2UR UR12, R13 ;  /* 0x000000000d0c72ca */ /* 0x000fe200000e0000 */
[----:B------:R-:W-:Y:S02]  /*8380*/  UIADD3 UR16, UP0, UR14, 0x3f0, URZ ;  /* 0x000003f00e107890 */ /* 0x000fe4000ff1e03f */
[----:B------:R-:W-:Y:S02]  /*8390*/  UIADD3 UR10, UR18, 0x20, URZ ;  /* 0x00000020120a7890 */ /* 0x000fe4000fffe03f */
[----:B------:R-:W-:Y:S02]  /*83a0*/  UIADD3 UR9, UR4, 0x80, URZ ;  /* 0x0000008004097890 */ /* 0x000fe4000fffe03f */
[----:B------:R-:W-:Y:S02]  /*83b0*/  UIADD3 UR8, UR8, 0x200, URZ ;  /* 0x0000020008087890 */ /* 0x000fe4000fffe03f */
[----:B------:R-:W-:Y:S01]  /*83c0*/  UIADD3.X UR17, URZ, UR15, URZ, UP0, !UPT ;  /* 0x0000000f3f117290 */ /* 0x000fe200087fe43f */
[----:B------:R-:W-:Y:S01]  /*83d0*/  UMOV UR20, 0x0 ;  /* 0x0000000000147882 */ /* 0x000fe20000000000 */
[----:B------:R-:W-:Y:S01]  /*83e0*/  UMOV UR21, 0x10000000 ;  /* 0x1000000000157882 */ /* 0x000fe20000000000 */
[----:B------:R-:W-:-:S06]  /*83f0*/  UMOV UR11, UR19 ;  /* 0x00000013000b7c82 */ /* 0x000fcc0008000000 */
[----:B------:R2:W-:Y:S02]  /*8400*/  UTMALDG.3D [UR8], [UR16], desc[UR20] ;  /* 0x00001408100075b4 */ /* 0x0005e40008011000 */
[----:B--2---:R-:W-:Y:S05]  /*8410*/  @!P2 BRA `(.L_x_106) ;  /* 0x000000000004a947 */ /* 0x004fea0003800000 */
[----:B------:R-:W-:Y:S01]  /*8420*/  BPT.TRAP 0x1 ;  /* 0x000000040000795c */ /* 0x000fe20000300000 */
.L_x_106:
[----:B-1----:R-:W1:Y:S02]  /*8430*/  LDC R4, c[0x0][0x800] ;  /* 0x00020000ff047b82 */ /* 0x002e640000000800 */
[----:B-1----:R2:W-:Y:S02]  /*8440*/  SYNCS.ARRIVE.TRANS64.RED.A0TR RZ, [UR4+0x80], R4 ;  /* 0x00008004ffff79a7 */ /* 0x0025e40008300404 */
.L_x_105:
[----:B------:R-:W-:Y:S05]  /*8450*/  BSYNC B0 ;  /* 0x0000000000007941 */ /* 0x000fea0003800000 */
.L_x_104:
[----:B------:R-:W-:Y:S05]  /*8460*/  @!P2 BRA `(.L_x_107) ;  /* 0x000000000004a947 */ /* 0x000fea0003800000 */
[----:B------:R-:W-:Y:S01]  /*8470*/  BPT.TRAP 0x1 ;  /* 0x000000040000795c */ /* 0x000fe20000300000 */
.L_x_107:
[----:B------:R-:W-:Y:S01]  /*8480*/  UIADD3 UR4, UR4, 0x80, URZ ;  /* 0x0000008004047890 */ /* 0x000fe2000fffe03f */
[----:B------:R-:W-:Y:S01]  /*8490*/  IADD3 R16, P0, R16, UR36, RZ ;  /* 0x0000002410107c10 */ /* 0x000fe2000ff1e0ff */
[----:B------:R-:W-:Y:S01]  /*84a0*/  IMAD.MOV.U32 R21, RZ, RZ, -0x1 ;  /* 0xffffffffff157424 */ /* 0x000fe200078e00ff */
[----:B-12---:R-:W-:Y:S01]  /*84b0*/  PRMT R4, RZ, 0x7610, R4 ;  /* 0x00007610ff047816 */ /* 0x006fe20000000004 */
[----:B------:R-:W-:Y:S01]  /*84c0*/  UPRMT UR4, UR41, 0x654, UR4 ;  /* 0x0000065429047896 */ /* 0x000fe20008000004 */
[----:B------:R-:W-:Y:S01]  /*84d0*/  IADD3.X R17, R17, UR42, RZ, P0, !PT ;  /* 0x0000002a11117c10 */ /* 0x000fe200087fe4ff */
[----:B------:R-:W-:Y:S01]  /*84e0*/  IMAD.MOV.U32 R20, RZ, RZ, -0x1 ;  /* 0xffffffffff147424 */ /* 0x000fe200078e00ff */
[----:B------:R-:W-:Y:S01]  /*84f0*/  ISETP.GE.U32.AND P0, PT, R16, UR24, PT ;  /* 0x0000001810007c0c */ /* 0x000fe2000bf06070 */
[----:B------:R-:W-:-:S03]  /*8500*/  IMAD.MOV.U32 R13, RZ, RZ, -0x1 ;  /* 0xffffffffff0d7424 */ /* 0x000fc600078e00ff */
[----:B------:R-:W-:Y:S02]  /*8510*/  ISETP.GE.U32.AND.EX P0, PT, R17, UR25, PT, P0 ;  /* 0x0000001911007c0c */ /* 0x000fe4000bf06100 */
[----:B------:R-:W-:Y:S01]  /*8520*/  SYNCS.ARRIVE.TRANS64.RED.A1T0 RZ, [UR4], RZ ;  /* 0x000000ffffff79a7 */ /* 0x000fe20008100404 */
[----:B------:R-:W-:-:S04]  /*8530*/  UIADD3 UR4, UR5, 0x1, URZ ;  /* 0x0000000105047890 */ /* 0x000fc8000fffe03f */
[----:B------:R-:W-:-:S04]  /*8540*/  UISETP.NE.AND UP0, UPT, UR4, 0x3, UPT ;  /* 0x000000030400788c */ /* 0x000fc8000bf05270 */
[----:B------:R-:W-:Y:S02]  /*8550*/  USEL UR5, URZ, 0x1, UP0 ;  /* 0x000000013f057887 */ /* 0x000fe40008000000 */
[----:B------:R-:W-:-:S04]  /*8560*/  USEL UR4, UR4, URZ, UP0 ;  /* 0x0000003f04047287 */ /* 0x000fc80008000000 */
[----:B------:R-:W-:Y:S01]  /*8570*/  LOP3.LUT R8, R8, UR5, RZ, 0x3c, !PT ;  /* 0x0000000508087c12 */ /* 0x000fe2000f8e3cff */
[----:B------:R-:W-:Y:S07]  /*8580*/  @P0 BRA `(.L_x_108) ;  /* 0x0000000400580947 */ /* 0x000fee0003800000 */
[----:B------:R-:W1:Y:S01]  /*8590*/  S2R R13, SR_CTAID.X ;  /* 0x00000000000d7919 */ /* 0x000e620000002500 */
[----:B------:R-:W2:Y:S01]  /*85a0*/  LDC.64 R14, c[0x0][0x8d0] ;  /* 0x00023400ff0e7b82 */ /* 0x000ea20000000a00 */
[----:B------:R-:W-:Y:S01]  /*85b0*/  ULDC UR5, c[0x0][0x150] ;  /* 0x0000540000057ab9 */ /* 0x000fe20000000800 */
[----:B------:R-:W-:Y:S01]  /*85c0*/  IMAD.MOV.U32 R22, RZ, RZ, R17 ;  /* 0x000000ffff167224 */ /* 0x000fe200078e0011 */
[----:B------:R-:W3:Y:S05]  /*85d0*/  S2R R20, SR_CTAID.Y ;  /* 0x0000000000147919 */ /* 0x000eea0000002600 */
[----:B------:R-:W4:Y:S08]  /*85e0*/  LDC R6, c[0x0][0x144] ;  /* 0x00005100ff067b82 */ /* 0x000f300000000800 */
[----:B------:R-:W4:Y:S01]  /*85f0*/  LDC R21, c[0x0][0x8d8] ;  /* 0x00023600ff157b82 */ /* 0x000f220000000800 */
[----:B--2---:R-:W-:-:S04]  /*8600*/  ISETP.NE.U32.AND P0, PT, R14, RZ, PT ;  /* 0x000000ff0e00720c */ /* 0x004fc80003f05070 */
[----:B------:R-:W-:Y:S02]  /*8610*/  ISETP.NE.AND.EX P0, PT, R15, RZ, PT, P0 ;  /* 0x000000ff0f00720c */ /* 0x000fe40003f05300 */
[----:B-1----:R-:W-:Y:S02]  /*8620*/  I2FP.F32.U32 R4, R13 ;  /* 0x0000000d00047245 */ /* 0x002fe40000201000 */
[----:B---3--:R-:W-:-:S03]  /*8630*/  I2FP.F32.U32 R18, R20 ;  /* 0x0000001400127245 */ /* 0x008fc60000201000 */
[----:B------:R-:W-:-:S06]  /*8640*/  FMUL R4, R4, UR5 ;  /* 0x0000000504047c20 */ /* 0x000fcc0008400000 */
[----:B------:R-:W1:Y:S02]  /*8650*/  F2I.U32.TRUNC.NTZ R4, R4 ;  /* 0x0000000400047305 */ /* 0x000e64000020f000 */
[----:B-1----:R-:W-:-:S04]  /*8660*/  IMAD.MOV R5, RZ, RZ, -R4 ;  /* 0x000000ffff057224 */ /* 0x002fc800078e0a04 */
[----:B----4-:R-:W-:Y:S02]  /*8670*/  IMAD R13, R6, R5, R13 ;  /* 0x00000005060d7224 */ /* 0x010fe400078e020d */
[----:B------:R-:W-:Y:S01]  /*8680*/  IMAD.MOV.U32 R6, RZ, RZ, R16 ;  /* 0x000000ffff067224 */ /* 0x000fe200078e0010 */
[----:B------:R-:W-:Y:S06]  /*8690*/  @!P0 BRA `(.L_x_109) ;  /* 0x0000000000308947 */ /* 0x000fec0003800000 */
[----:B------:R-:W1:Y:S02]  /*86a0*/  LDC R5, c[0x0][0x8dc] ;  /* 0x00023700ff057b82 */ /* 0x000e640000000800 */
[----:B-1----:R-:W-:-:S05]  /*86b0*/  IADD3 R5, P0, R16, R5, RZ ;  /* 0x0000000510057210 */ /* 0x002fca0007f1e0ff */
[----:B------:R-:W-:-:S04]  /*86c0*/  IMAD.X R23, RZ, RZ, R17, P0 ;  /* 0x000000ffff177224 */ /* 0x000fc800000e0611 */
[----:B------:R-:W-:-:S04]  /*86d0*/  IMAD.WIDE.U32 R6, R23, R14, RZ ;  /* 0x0000000e17067225 */ /* 0x000fc800078e00ff */
[----:B------:R-:W-:-:S04]  /*86e0*/  IMAD.WIDE.U32 R6, P0, R5, R15, R6 ;  /* 0x0000000f05067225 */ /* 0x000fc80007800006 */
[----:B------:R-:W-:-:S04]  /*86f0*/  IMAD.WIDE.U32 R4, R5, R14, RZ ;  /* 0x0000000e05047225 */ /* 0x000fc800078e00ff */
[----:B------:R-:W-:Y:S01]  /*8700*/  IMAD.MOV.U32 R4, RZ, RZ, R7 ;  /* 0x000000ffff047224 */ /* 0x000fe200078e0007 */
[----:B------:R-:W-:Y:S01]  /*8710*/  IADD3 RZ, P1, R5, R6, RZ ;  /* 0x0000000605ff7210 */ /* 0x000fe20007f3e0ff */
[----:B------:R-:W-:-:S04]  /*8720*/  IMAD.X R5, RZ, RZ, RZ, P0 ;  /* 0x000000ffff057224 */ /* 0x000fc800000e06ff */
[----:B------:R-:W-:-:S04]  /*8730*/  IMAD.WIDE.U32.X R4, R23, R15, R4, P1 ;  /* 0x0000000f17047225 */ /* 0x000fc800008e0404 */
[----:B------:R-:W-:Y:S02]  /*8740*/  IMAD.MOV.U32 R6, RZ, RZ, R4 ;  /* 0x000000ffff067224 */ /* 0x000fe400078e0004 */
[----:B------:R-:W-:-:S07]  /*8750*/  IMAD.MOV.U32 R22, RZ, RZ, R5 ;  /* 0x000000ffff167224 */ /* 0x000fce00078e0005 */
.L_x_109:
[----:B------:R-:W-:Y:S01]  /*8760*/  ULDC UR5, c[0x0][0x154] ;  /* 0x0000550000057ab9 */ /* 0x000fe20000000800 */
[----:B------:R-:W1:Y:S01]  /*8770*/  LDC R7, c[0x0][0x148] ;  /* 0x00005200ff077b82 */ /* 0x000e620000000800 */
[----:B------:R-:W-:Y:S01]  /*8780*/  FMUL R14, R18, UR5 ;  /* 0x00000005120e7c20 */ /* 0x000fe20008400000 */
[----:B------:R-:W-:Y:S02]  /*8790*/  ISETP.NE.AND P2, PT, R2, 0x1, PT ;  /* 0x000000010200780c */ /* 0x000fe40003f45270 */
[-CC-:B------:R-:W-:Y:S02]  /*87a0*/  SHF.R.U64 R18, R6, R21.reuse, R22.reuse ;  /* 0x0000001506127219 */ /* 0x180fe40000001216 */
[----:B------:R-:W-:Y:S01]  /*87b0*/  SHF.R.U32.HI R21, RZ, R21, R22 ;  /* 0x00000015ff157219 */ /* 0x000fe20000011616 */
[----:B------:R-:W2:Y:S01]  /*87c0*/  F2I.U32.TRUNC.NTZ R14, R14 ;  /* 0x0000000e000e7305 */ /* 0x000ea2000020f000 */
[----:B------:R-:W3:Y:S01]  /*87d0*/  LDC.64 R4, c[0x0][0x8c8] ;  /* 0x00023200ff047b82 */ /* 0x000ee20000000a00 */
[----:B------:R-:W-:-:S05]  /*87e0*/  IADD3 R23, P0, RZ, -R18, RZ ;  /* 0x80000012ff177210 */ /* 0x000fca0007f1e0ff */
[----:B------:R-:W-:Y:S02]  /*87f0*/  IMAD.X R21, RZ, RZ, ~R21, P0 ;  /* 0x000000ffff157224 */ /* 0x000fe400000e0e15 */
[----:B------:R-:W4:Y:S01]  /*8800*/  LDC R22, c[0x0][0x8c0] ;  /* 0x00023000ff167b82 */ /* 0x000f220000000800 */
[----:B--2---:R-:W-:-:S07]  /*8810*/  IMAD.MOV R15, RZ, RZ, -R14 ;  /* 0x000000ffff0f7224 */ /* 0x004fce00078e0a0e */
[----:B------:R-:W2:Y:S01]  /*8820*/  LDC R27, c[0x0][0x900] ;  /* 0x00024000ff1b7b82 */ /* 0x000ea20000000800 */
[----:B-1----:R-:W-:-:S07]  /*8830*/  @P2 IMAD R13, R7, R15, R20 ;  /* 0x0000000f070d2224 */ /* 0x002fce00078e0214 */
[----:B------:R-:W1:Y:S01]  /*8840*/  LDC.64 R14, c[0x0][0x8e8] ;  /* 0x00023a00ff0e7b82 */ /* 0x000e620000000a00 */
[----:B---3--:R-:W-:-:S04]  /*8850*/  IMAD R6, R21, R4, RZ ;  /* 0x0000000415067224 */ /* 0x008fc800078e02ff */
[C---:B------:R-:W-:Y:S02]  /*8860*/  IMAD R7, R23.reuse, R5, R6 ;  /* 0x0000000517077224 */ /* 0x040fe400078e0206 */
[----:B------:R-:W-:Y:S01]  /*8870*/  IMAD.WIDE.U32 R4, R23, R4, R16 ;  /* 0x0000000417047225 */ /* 0x000fe200078e0010 */
[----:B------:R-:W3:Y:S03]  /*8880*/  LDC R6, c[0x0][0x8b0] ;  /* 0x00022c00ff067b82 */ /* 0x000ee60000000800 */
[----:B------:R-:W-:-:S05]  /*8890*/  IMAD.IADD R5, R5, 0x1, R7 ;  /* 0x0000000105057824 */ /* 0x000fca00078e0207 */
[-CC-:B----4-:R-:W-:Y:S01]  /*88a0*/  SHF.R.U64 R26, R4, R22.reuse, R5.reuse ;  /* 0x00000016041a7219 */ /* 0x190fe20000001205 */
[----:B------:R-:W4:Y:S01]  /*88b0*/  LDC R25, c[0x0][0x8f0] ;  /* 0x00023c00ff197b82 */ /* 0x000f220000000800 */
[----:B------:R-:W-:Y:S02]  /*88c0*/  SHF.R.U32.HI R5, RZ, R22, R5 ;  /* 0x00000016ff057219 */ /* 0x000fe40000011605 */
[----:B-1----:R-:W-:-:S05]  /*88d0*/  ISETP.NE.U32.AND P0, PT, R14, RZ, PT ;  /* 0x000000ff0e00720c */ /* 0x002fca0003f05070 */
[----:B------:R-:W1:Y:S01]  /*88e0*/  LDC R24, c[0x0][0x8e0] ;  /* 0x00023800ff187b82 */ /* 0x000e620000000800 */
[----:B------:R-:W-:Y:S02]  /*88f0*/  ISETP.NE.AND.EX P0, PT, R15, RZ, PT, P0 ;  /* 0x000000ff0f00720c */ /* 0x000fe40003f05300 */
[----:B---3--:R-:W-:-:S05]  /*8900*/  SHF.R.U64 R23, R26, R6, R5 ;  /* 0x000000061a177219 */ /* 0x008fca0000001205 */
[----:B------:R-:W3:Y:S01]  /*8910*/  LDC R22, c[0x0][0x8b8] ;  /* 0x00022e00ff167b82 */ /* 0x000ee20000000800 */
[----:B------:R-:W-:-:S04]  /*8920*/  SHF.R.U32.HI R4, RZ, R6, R5 ;  /* 0x00000006ff047219 */ /* 0x000fc80000011605 */
[-CC-:B--2---:R-:W-:Y:S02]  /*8930*/  SHF.R.U64 R21, R23, R27.reuse, R4.reuse ;  /* 0x0000001b17157219 */ /* 0x184fe40000001204 */
[----:B------:R-:W-:Y:S01]  /*8940*/  SHF.R.U32.HI R27, RZ, R27, R4 ;  /* 0x0000001bff1b7219 */ /* 0x000fe20000011604 */
[----:B------:R-:W2:Y:S02]  /*8950*/  LDC R20, c[0x0][0x8a8] ;  /* 0x00022a00ff147b82 */ /* 0x000ea40000000800 */
[----:B------:R-:W-:Y:S02]  /*8960*/  IMAD.MOV.U32 R4, RZ, RZ, R21 ;  /* 0x000000ffff047224 */ /* 0x000fe400078e0015 */
[----:B------:R-:W-:Y:S01]  /*8970*/  IMAD.MOV.U32 R5, RZ, RZ, R27 ;  /* 0x000000ffff057224 */ /* 0x000fe200078e001b */
[----:B----4-:R-:W-:Y:S06]  /*8980*/  @!P0 BRA `(.L_x_110) ;  /* 0x0000000000288947 */ /* 0x010fec0003800000 */
[----:B------:R-:W4:Y:S02]  /*8990*/  LDC R4, c[0x0][0x8f4] ;  /* 0x00023d00ff047b82 */ /* 0x000f240000000800 */
[----:B----4-:R-:W-:-:S05]  /*89a0*/  IADD3 R5, P0, R21, R4, RZ ;  /* 0x0000000415057210 */ /* 0x010fca0007f1e0ff */
[----:B------:R-:W-:-:S04]  /*89b0*/  IMAD.X R27, RZ, RZ, R27, P0 ;  /* 0x000000ffff1b7224 */ /* 0x000fc800000e061b */
[----:B------:R-:W-:-:S04]  /*89c0*/  IMAD.WIDE.U32 R6, R27, R14, RZ ;  /* 0x0000000e1b067225 */ /* 0x000fc800078e00ff */
[----:B------:R-:W-:-:S04]  /*89d0*/  IMAD.WIDE.U32 R6, P0, R5, R15, R6 ;  /* 0x0000000f05067225 */ /* 0x000fc80007800006 */
[----:B------:R-:W-:-:S04]  /*89e0*/  IMAD.WIDE.U32 R4, R5, R14, RZ ;  /* 0x0000000e05047225 */ /* 0x000fc800078e00ff */
[----:B------:R-:W-:Y:S01]  /*89f0*/  IMAD.MOV.U32 R4, RZ, RZ, R7 ;  /* 0x000000ffff047224 */ /* 0x000fe200078e0007 */
[----:B------:R-:W-:Y:S01]  /*8a00*/  IADD3 RZ, P1, R5, R6, RZ ;  /* 0x0000000605ff7210 */ /* 0x000fe20007f3e0ff */
[----:B------:R-:W-:-:S04]  /*8a10*/  IMAD.X R5, RZ, RZ, RZ, P0 ;  /* 0x000000ffff057224 */ /* 0x000fc800000e06ff */
[----:B------:R-:W-:-:S08]  /*8a20*/  IMAD.WIDE.U32.X R4, R27, R15, R4, P1 ;  /* 0x0000000f1b047225 */ /* 0x000fd000008e0404 */
.L_x_110:
[----:B------:R-:W-:Y:S02]  /*8a30*/  SHF.R.U64 R25, R4, R25, R5 ;  /* 0x0000001904197219 */ /* 0x000fe40000001205 */
[----:B------:R-:W-:Y:S02]  /*8a40*/  LOP3.LUT R4, R23, R12, RZ, 0xc0, !PT ;  /* 0x0000000c17047212 */ /* 0x000fe400078ec0ff */
[----:B------:R-:W-:Y:S01]  /*8a50*/  LOP3.LUT R6, R26, R11, RZ, 0xc0, !PT ;  /* 0x0000000b1a067212 */ /* 0x000fe200078ec0ff */
[----:B------:R-:W-:Y:S02]  /*8a60*/  IMAD.MOV R5, RZ, RZ, -R25 ;  /* 0x000000ffff057224 */ /* 0x000fe400078e0a19 */
[----:B------:R-:W-:Y:S02]  /*8a70*/  IMAD R4, R9, R25, R4 ;  /* 0x0000001909047224 */ /* 0x000fe400078e0204 */
[----:B-1----:R-:W-:Y:S02]  /*8a80*/  IMAD R21, R5, R24, R21 ;  /* 0x0000001805157224 */ /* 0x002fe400078e0215 */
[----:B---3--:R-:W-:-:S02]  /*8a90*/  IMAD R13, R4, R22, R13 ;  /* 0x00000016040d7224 */ /* 0x008fc400078e020d */
[----:B--2---:R-:W-:Y:S02]  /*8aa0*/  IMAD R6, R21, R20, R6 ;  /* 0x0000001415067224 */ /* 0x004fe400078e0206 */
[----:B------:R-:W-:-:S03]  /*8ab0*/  IMAD.MOV.U32 R4, RZ, RZ, 0x1 ;  /* 0x00000001ff047424 */ /* 0x000fc600078e00ff */
[----:B------:R-:W-:Y:S02]  /*8ac0*/  SEL R20, R6, R13, !P2 ;  /* 0x0000000d06147207 */ /* 0x000fe40005000000 */
[----:B------:R-:W-:Y:S01]  /*8ad0*/  SEL R21, R13, R6, !P2 ;  /* 0x000000060d157207 */ /* 0x000fe20005000000 */
[----:B------:R-:W-:-:S07]  /*8ae0*/  IMAD.MOV.U32 R13, RZ, RZ, R18 ;  /* 0x000000ffff0d7224 */ /* 0x000fce00078e0012 */
.L_x_108:
[----:B------:R-:W-:-:S13]  /*8af0*/  LOP3.LUT P0, RZ, R4, 0xff, RZ, 0xc0, !PT ;  /* 0x000000ff04ff7812 */ /* 0x000fda000780c0ff */
[----:B------:R-:W-:Y:S05]  /*8b00*/  @P0 BRA `(.L_x_111) ;  /* 0xfffffff000f00947 */ /* 0x000fea000383ffff */
.L_x_91:
[----:B------:R-:W-:-:S13]  /*8b10*/  ELECT P0, URZ, PT ;  /* 0x00000000003f782f */ /* 0x000fda0003800000 */
[----:B------:R-:W-:Y:S05]  /*8b20*/  @!P0 BRA `(.L_x_15) ;  /* 0x0000001400148947 */ /* 0x000fea0003800000 */
[----:B------:R-:W-:-:S04]  /*8b30*/  LOP3.LUT R19, R19, 0x2, RZ, 0xfc, !PT ;  /* 0x0000000213137812 */ /* 0x000fc800078efcff */
[----:B------:R-:W-:-:S13]  /*8b40*/  ISETP.NE.AND P1, PT, R19, 0x3, PT ;  /* 0x000000031300780c */ /* 0x000fda0003f25270 */
[----:B------:R-:W-:Y:S05]  /*8b50*/  @!P1 BRA `(.L_x_112) ;  /* 0x0000000000049947 */ /* 0x000fea0003800000 */
[----:B------:R-:W-:Y:S01]  /*8b60*/  BPT.TRAP 0x1 ;  /* 0x000000040000795c */ /* 0x000fe20000300000 */
.L_x_112:
[----:B------:R-:W-:Y:S01]  /*8b70*/  IMAD.U32 R7, RZ, RZ, UR41 ;  /* 0x00000029ff077e24 */ /* 0x000fe2000f8e00ff */
[----:B------:R-:W-:Y:S01]  /*8b80*/  MOV R0, 0x400 ;  /* 0x0000040000007802 */ /* 0x000fe20000000f00 */
[----:B------:R-:W-:-:S03]  /*8b90*/  IMAD.U32 R2, RZ, RZ, UR4 ;  /* 0x00000004ff027e24 */ /* 0x000fc6000f8e00ff */
[----:B------:R-:W-:Y:S02]  /*8ba0*/  LEA R7, R7, R0, 0x18 ;  /* 0x0000000007077211 */ /* 0x000fe400078ec0ff */
[----:B------:R-:W-:-:S03]  /*8bb0*/  SHF.L.U32 R0, R8, 0x1f, RZ ;  /* 0x0000001f08007819 */ /* 0x000fc600000006ff */
[----:B--2--5:R-:W-:-:S04]  /*8bc0*/  IMAD R3, R2, 0x8, R7 ;  /* 0x0000000802037824 */ /* 0x024fc800078e0207 */
[----:B------:R-:W2:Y:S02]  /*8bd0*/  SYNCS.PHASECHK.TRANS64.TRYWAIT P0, [R3+URZ+0x98], R0 ;  /* 0x00009800030075a7 */ /* 0x000ea4000800017f */
[----:B--2---:R-:W-:Y:S05]  /*8be0*/  @!P0 BRA `(.L_x_113) ;  /* 0x0000001400888947 */ /* 0x004fea0003800000 */
.L_x_144:
[----:B------:R-:W-:Y:S05]  /*8bf0*/  @!P1 BRA `(.L_x_114) ;  /* 0x0000000000049947 */ /* 0x000fea0003800000 */
[----:B------:R-:W-:Y:S01]  /*8c00*/  BPT.TRAP 0x1 ;  /* 0x000000040000795c */ /* 0x000fe20000300000 */
.L_x_114:
[----:B------:R-:W-:-:S04]  /*8c10*/  UIADD3 UR5, UR4, 0x1, URZ ;  /* 0x0000000104057890 */ /* 0x000fc8000fffe03f */
[----:B------:R-:W-:Y:S02]  /*8c20*/  UISETP.NE.AND UP0, UPT, UR5, 0x3, UPT ;  /* 0x000000030500788c */ /* 0x000fe4000bf05270 */
[----:B------:R-:W-:Y:S02]  /*8c30*/  IMAD.U32 R2, RZ, RZ, UR5 ;  /* 0x00000005ff027e24 */ /* 0x000fe4000f8e00ff */
[----:B------:R-:W-:Y:S02]  /*8c40*/  USEL UR5, URZ, 0x1, UP0 ;  /* 0x000000013f057887 */ /* 0x000fe40008000000 */
[----:B------:R-:W-:-:S04]  /*8c50*/  PLOP3.LUT P0, PT, PT, PT, UP0, 0x80, 0x0 ;  /* 0x000000000000781c */ /* 0x000fc80003f0f008 */
[----:B------:R-:W-:Y:S02]  /*8c60*/  SEL R2, R2, RZ, P0 ;  /* 0x000000ff02027207 */ /* 0x000fe40000000000 */
[----:B--2---:R-:W-:-:S03]  /*8c70*/  LOP3.LUT R3, R8, UR5, RZ, 0x3c, !PT ;  /* 0x0000000508037c12 */ /* 0x004fc6000f8e3cff */
[----:B-1----:R-:W-:Y:S01]  /*8c80*/  IMAD R5, R2, 0x8, R7 ;  /* 0x0000000802057824 */ /* 0x002fe200078e0207 */
[----:B------:R-:W-:-:S04]  /*8c90*/  SHF.L.U32 R0, R3, 0x1f, RZ ;  /* 0x0000001f03007819 */ /* 0x000fc800000006ff */
[----:B------:R-:W1:Y:S02]  /*8ca0*/  SYNCS.PHASECHK.TRANS64.TRYWAIT P0, [R5+URZ+0x98], R0 ;  /* 0x00009800050075a7 */ /* 0x000e64000800017f */
[----:B-1----:R-:W-:Y:S05]  /*8cb0*/  @!P0 BRA `(.L_x_115) ;  /* 0x0000001400688947 */ /* 0x002fea0003800000 */
.L_x_145:
[----:B------:R-:W-:Y:S05]  /*8cc0*/  @!P1 BRA `(.L_x_116) ;  /* 0x0000000000049947 */ /* 0x000fea0003800000 */
[----:B------:R-:W-:Y:S01]  /*8cd0*/  BPT.TRAP 0x1 ;  /* 0x000000040000795c */ /* 0x000fe20000300000 */
.L_x_116:
[----:B-1----:R-:W-:-:S05]  /*8ce0*/  VIADD R0, R2, 0x1 ;  /* 0x0000000102007836 */ /* 0x002fca0000000000 */
[----:B------:R-:W-:-:S04]  /*8cf0*/  ISETP.NE.AND P0, PT, R0, 0x3, PT ;  /* 0x000000030000780c */ /* 0x000fc80003f05270 */
[----:B------:R-:W-:Y:S02]  /*8d00*/  SEL R2, RZ, 0x1, P0 ;  /* 0x00000001ff027807 */ /* 0x000fe40000000000 */
[----:B------:R-:W-:Y:S02]  /*8d10*/  SEL R0, R0, RZ, P0 ;  /* 0x000000ff00007207 */ /* 0x000fe40000000000 */
[----:B------:R-:W-:-:S03]  /*8d20*/  LOP3.LUT R2, R3, R2, RZ, 0x3c, !PT ;  /* 0x0000000203027212 */ /* 0x000fc600078e3cff */
[----:B------:R-:W-:Y:S01]  /*8d30*/  IMAD R3, R0, 0x8, R7 ;  /* 0x0000000800037824 */ /* 0x000fe200078e0207 */
[----:B------:R-:W-:-:S07]  /*8d40*/  SHF.L.U32 R0, R2, 0x1f, RZ ;  /* 0x0000001f02007819 */ /* 0x000fce00000006ff */
.L_x_117:
[----:B-1----:R1:W2:Y:S02]  /*8d50*/  SYNCS.PHASECHK.TRANS64.TRYWAIT P0, [R3+URZ+0x98], R0 ;  /* 0x00009800030075a7 */ /* 0x0022a4000800017f */
[----:B--2---:R-:W-:Y:S05]  /*8d60*/  @!P0 NANOSLEEP.SYNCS 0x989680 ;  /* 0x009896800000895d */ /* 0x004fea0003900000 */
[----:B------:R-:W2:Y:S02]  /*8d70*/  @!P0 SYNCS.PHASECHK.TRANS64 P0, [R3+URZ+0x98], R0 ;  /* 0x00009800030085a7 */ /* 0x000ea4000800007f */
[----:B--2---:R-:W-:Y:S05]  /*8d80*/  @P0 BRA `(.L_x_15) ;  /* 0x00000010007c0947 */ /* 0x004fea0003800000 */
[----:B------:R-:W-:Y:S05]  /*8d90*/  BRA `(.L_x_117) ;  /* 0xfffffffc00ec7947 */ /* 0x000fea000383ffff */
.L_x_86:
[----:B------:R-:W-:Y:S01]  /*8da0*/  LOP3.LUT P0, RZ, R8, 0xff, RZ, 0xc0, !PT ;  /* 0x000000ff08ff7812 */ /* 0x000fe2000780c0ff */
[----:B------:R-:W-:Y:S02]  /*8db0*/  IMAD.MOV.U32 R10, RZ, RZ, 0x1 ;  /* 0x00000001ff0a7424 */ /* 0x000fe400078e00ff */
[----:B------:R-:W-:-:S10]  /*8dc0*/  IMAD.MOV.U32 R9, RZ, RZ, RZ ;  /* 0x000000ffff097224 */ /* 0x000fd400078e00ff */
[----:B------:R-:W-:Y:S05]  /*8dd0*/  @!P0 BRA `(.L_x_118) ;  /* 0x0000000c00248947 */ /* 0x000fea0003800000 */
[----:B------:R-:W2:Y:S01]  /*8de0*/  LDC R0, c[0x0][0x28c] ;  /* 0x0000a300ff007b82 */ /* 0x000ea20000000800 */
[----:B------:R-:W-:Y:S01]  /*8df0*/  ULDC UR7, c[0x0][0x900] ;  /* 0x0002400000077ab9 */ /* 0x000fe20000000800 */
[----:B------:R-:W-:Y:S01]  /*8e00*/  UMOV UR8, 0xffffffff ;  /* 0xffffffff00087882 */ /* 0x000fe20000000000 */
[----:B------:R-:W-:Y:S01]  /*8e10*/  BSSY B0, `(.L_x_118) ;  /* 0x00000c5000007945 */ /* 0x000fe20003800000 */
[----:B-1----:R-:W-:Y:S01]  /*8e20*/  USHF.L.U32 UR4, UR41, 0x5, URZ ;  /* 0x0000000529047899 */ /* 0x002fe2000800063f */
[----:B------:R-:W-:Y:S01]  /*8e30*/  LOP3.LUT R11, R22, 0x2, RZ, 0xfc, !PT ;  /* 0x00000002160b7812 */ /* 0x000fe200078efcff */
[----:B------:R-:W-:Y:S01]  /*8e40*/  USHF.L.U32 UR5, UR41, 0xb, URZ ;  /* 0x0000000b29057899 */ /* 0x000fe2000800063f */
[----:B------:R-:W-:Y:S01]  /*8e50*/  IMAD.MOV.U32 R10, RZ, RZ, 0x1 ;  /* 0x00000001ff0a7424 */ /* 0x000fe200078e00ff */
[----:B------:R-:W-:Y:S01]  /*8e60*/  USHF.L.U32 UR8, UR8, UR7, URZ ;  /* 0x0000000708087299 */ /* 0x000fe2000800063f */
[----:B------:R-:W-:Y:S01]  /*8e70*/  IMAD.MOV.U32 R9, RZ, RZ, RZ ;  /* 0x000000ffff097224 */ /* 0x000fe200078e00ff */
[----:B------:R-:W-:Y:S01]  /*8e80*/  ULDC UR6, c[0x0][0x8a8] ;  /* 0x00022a0000067ab9 */ /* 0x000fe20000000800 */
[----:B------:R-:W-:Y:S01]  /*8e90*/  UMOV UR9, 0x1 ;  /* 0x0000000100097882 */ /* 0x000fe20000000000 */
[----:B------:R-:W-:-:S02]  /*8ea0*/  ULOP3.LUT UR4, UR4, 0x20, URZ, 0xc0, !UPT ;  /* 0x0000002004047892 */ /* 0x000fc4000f8ec03f */
[----:B------:R-:W-:Y:S02]  /*8eb0*/  ULOP3.LUT UR5, UR5, 0x800, URZ, 0xc0, !UPT ;  /* 0x0000080005057892 */ /* 0x000fe4000f8ec03f */
[----:B------:R-:W-:Y:S02]  /*8ec0*/  UIADD3 UR17, UR6, -0x1, URZ ;  /* 0xffffffff06117890 */ /* 0x000fe4000fffe03f */
[----:B------:R-:W-:Y:S02]  /*8ed0*/  USHF.L.U32 UR19, UR9, UR7, URZ ;  /* 0x0000000709137299 */ /* 0x000fe4000800063f */
[----:B------:R-:W-:Y:S01]  /*8ee0*/  ULOP3.LUT UR18, URZ, UR8, URZ, 0x33, !UPT ;  /* 0x000000083f127292 */ /* 0x000fe2000f8e333f */
[----:B------:R-:W-:Y:S01]  /*8ef0*/  ULDC.64 UR22, c[0x0][0x198] ;  /* 0x0000660000167ab9 */ /* 0x000fe20000000a00 */
[----:B--2---:R-:W-:-:S05]  /*8f00*/  VIADD R0, R0, 0x3f ;  /* 0x0000003f00007836 */ /* 0x004fca0000000000 */
[----:B------:R-:W-:-:S04]  /*8f10*/  SHF.R.S32.HI R3, RZ, 0x1f, R0 ;  /* 0x0000001fff037819 */ /* 0x000fc80000011400 */
[----:B------:R-:W-:Y:S01]  /*8f20*/  LEA.HI R3, R3, R0, RZ, 0x6 ;  /* 0x0000000003037211 */ /* 0x000fe200078f30ff */
[----:B------:R-:W-:-:S03]  /*8f30*/  IMAD.MOV.U32 R0, RZ, RZ, 0x1 ;  /* 0x00000001ff007424 */ /* 0x000fc600078e00ff */
[--C-:B------:R-:W-:Y:S02]  /*8f40*/  SHF.R.S32.HI R8, RZ, 0x6, R3.reuse ;  /* 0x00000006ff087819 */ /* 0x100fe40000011403 */
[----:B------:R-:W-:-:S03]  /*8f50*/  PRMT R3, R0, 0x7610, R3 ;  /* 0x0000761000037816 */ /* 0x000fc60000000003 */
[----:B------:R-:W-:-:S07]  /*8f60*/  VIADD R0, R8, 0x1 ;  /* 0x0000000108007836 */ /* 0x000fce0000000000 */
.L_x_129:
[----:B------:R-:W-:-:S03]  /*8f70*/  UMOV UR6, 0xffffffff ;  /* 0xffffffff00067882 */ /* 0x000fc60000000000 */
[----:B------:R-:W-:Y:S05]  /*8f80*/  BRA.DIV UR6, `(.L_x_119) ;  /* 0x0000001206c87947 */ /* 0x000fea000b800000 */
[----:B------:R-:W-:-:S13]  /*8f90*/  ELECT P6, URZ, PT ;  /* 0x00000000003f782f */ /* 0x000fda00038c0000 */
.L_x_148:
[----:B------:R-:W1:Y:S01]  /*8fa0*/  LDC R4, c[0x0][0x28c] ;  /* 0x0000a300ff047b82 */ /* 0x000e620000000800 */
[----:B------:R-:W-:Y:S01]  /*8fb0*/  BSSY B1, `(.L_x_120) ;  /* 0x0000038000017945 */ /* 0x000fe20003800000 */
[----:B-1----:R-:W-:-:S13]  /*8fc0*/  ISETP.LT.OR P6, PT, R4, 0x1, !P6 ;  /* 0x000000010400780c */ /* 0x002fda00077c1670 */
[----:B------:R-:W-:Y:S05]  /*8fd0*/  @P6 BRA `(.L_x_121) ;  /* 0x0000000000d46947 */ /* 0x000fea0003800000 */
[----:B------:R-:W-:Y:S01]  /*8fe0*/  LEA R20, R20, UR4, 0x6 ;  /* 0x0000000414147c11 */ /* 0x000fe2000f8e30ff */
[----:B------:R-:W-:Y:S02]  /*8ff0*/  IMAD.SHL.U32 R21, R21, 0x80, RZ ;  /* 0x0000008015157824 */ /* 0x000fe400078e00ff */
[----:B------:R-:W-:Y:S02]  /*9000*/  IMAD.MOV.U32 R19, RZ, RZ, RZ ;  /* 0x000000ffff137224 */ /* 0x000fe400078e00ff */
[----:B------:R-:W-:Y:S02]  /*9010*/  IMAD.MOV.U32 R4, RZ, RZ, R0 ;  /* 0x000000ffff047224 */ /* 0x000fe400078e0000 */
[----:B------:R-:W-:Y:S02]  /*9020*/  IMAD.MOV.U32 R5, RZ, RZ, R10 ;  /* 0x000000ffff057224 */ /* 0x000fe400078e000a */
[----:B------:R-:W-:-:S07]  /*9030*/  IMAD.MOV.U32 R6, RZ, RZ, R9 ;  /* 0x000000ffff067224 */ /* 0x000fce00078e0009 */
.L_x_124:
[----:B------:R-:W1:Y:S01]  /*9040*/  S2R R12, SR_CgaCtaId ;  /* 0x00000000000c7919 */ /* 0x000e620000008800 */
[----:B------:R-:W-:Y:S02]  /*9050*/  MOV R7, 0x400 ;  /* 0x0000040000077802 */ /* 0x000fe40000000f00 */
[----:B------:R-:W-:Y:S02]  /*9060*/  LOP3.LUT P1, RZ, R18, 0x7f, RZ, 0xc0, !PT ;  /* 0x0000007f12ff7812 */ /* 0x000fe4000782c0ff */
[----:B-1----:R-:W-:Y:S02]  /*9070*/  LEA R15, R12, R7, 0x18 ;  /* 0x000000070c0f7211 */ /* 0x002fe400078ec0ff */
[----:B------:R-:W-:-:S09]  /*9080*/  SHF.L.U32 R7, R5, 0x1f, RZ ;  /* 0x0000001f05077819 */ /* 0x000fd200000006ff */
[----:B------:R-:W1:Y:S01]  /*9090*/  @!P1 LDC R12, c[0x0][0x500] ;  /* 0x00014000ff0c9b82 */ /* 0x000e620000000800 */
[----:B------:R-:W-:-:S04]  /*90a0*/  IMAD R14, R6, 0x8, R15 ;  /* 0x00000008060e7824 */ /* 0x000fc800078e020f */
[----:B------:R-:W2:Y:S02]  /*90b0*/  SYNCS.PHASECHK.TRANS64.TRYWAIT P0, [R14+URZ+0x40], R7 ;  /* 0x000040070e0075a7 */ /* 0x000ea4000800017f */
[----:B--2---:R-:W-:Y:S05]  /*90c0*/  @!P0 BRA `(.L_x_122) ;  /* 0x0000001000988947 */ /* 0x004fea0003800000 */
.L_x_149:
[----:B--2---:R-:W-:Y:S01]  /*90d0*/  PRMT R7, R11, 0x9910, RZ ;  /* 0x000099100b077816 */ /* 0x004fe200000000ff */
[----:B-1----:R1:W-:Y:S03]  /*90e0*/  @!P1 SYNCS.ARRIVE.TRANS64 RZ, [R14+URZ], R12 ;  /* 0x0000000c0eff99a7 */ /* 0x0023e6000800003f */
[----:B------:R-:W-:-:S13]  /*90f0*/  ISETP.NE.AND P0, PT, R7, 0x2, PT ;  /* 0x000000020700780c */ /* 0x000fda0003f05270 */
[----:B-1----:R-:W-:Y:S05]  /*9100*/  @P0 BRA `(.L_x_123) ;  /* 0x0000000000040947 */ /* 0x002fea0003800000 */
[----:B------:R-:W-:Y:S01]  /*9110*/  BPT.TRAP 0x1 ;  /* 0x000000040000795c */ /* 0x000fe20000300000 */
.L_x_123:
[C---:B------:R-:W-:Y:S01]  /*9120*/  LEA R7, R6.reuse, UR5, 0xc ;  /* 0x0000000506077c11 */ /* 0x040fe2000f8e60ff */
[--C-:B------:R-:W-:Y:S01]  /*9130*/  IMAD R12, R6, 0x4000, R15.reuse ;  /* 0x00004000060c7824 */ /* 0x100fe200078e020f */
[----:B------:R-:W-:Y:S01]  /*9140*/  R2UR UR9, R14 ;  /* 0x000000000e0972ca */ /* 0x000fe200000e0000 */
[----:B------:R-:W-:Y:S01]  /*9150*/  VIADD R4, R4, 0xffffffff ;  /* 0xffffffff04047836 */ /* 0x000fe20000000000 */
[----:B------:R-:W-:Y:S01]  /*9160*/  UIADD3 UR6, UP0, UR22, 0xf0, URZ ;  /* 0x000000f016067890 */ /* 0x000fe2000ff1e03f */
[----:B------:R-:W-:Y:S01]  /*9170*/  IMAD R7, R7, 0x2, R15 ;  /* 0x0000000207077824 */ /* 0x000fe200078e020f */
[----:B------:R-:W-:Y:S01]  /*9180*/  R2UR UR7, R12 ;  /* 0x000000000c0772ca */ /* 0x000fe200000e0000 */
[----:B------:R-:W-:Y:S01]  /*9190*/  UIADD3 UR24, UP1, UR22, 0x1f0, URZ ;  /* 0x000001f016187890 */ /* 0x000fe2000ff3e03f */
[----:B------:R-:W-:Y:S01]  /*91a0*/  R2UR UR11, R21 ;  /* 0x00000000150b72ca */ /* 0x000fe200000e0000 */
[----:B------:R-:W-:Y:S01]  /*91b0*/  VIADD R6, R6, 0x1 ;  /* 0x0000000106067836 */ /* 0x000fe20000000000 */
[----:B------:R-:W-:Y:S01]  /*91c0*/  R2UR UR8, R7 ;  /* 0x00000000070872ca */ /* 0x000fe200000e0000 */
[----:B------:R-:W-:Y:S01]  /*91d0*/  UIADD3.X UR25, URZ, UR23, URZ, UP1, !UPT ;  /* 0x000000173f197290 */ /* 0x000fe20008ffe43f */
[----:B------:R-:W-:Y:S01]  /*91e0*/  R2UR UR10, R19 ;  /* 0x00000000130a72ca */ /* 0x000fe200000e0000 */
[----:B------:R-:W-:Y:S01]  /*91f0*/  UMOV UR14, 0x0 ;  /* 0x00000000000e7882 */ /* 0x000fe20000000000 */
[----:B------:R-:W-:Y:S01]  /*9200*/  R2UR UR12, R13 ;  /* 0x000000000d0c72ca */ /* 0x000fe200000e0000 */
[----:B------:R-:W-:Y:S01]  /*9210*/  UMOV UR15, 0x10000000 ;  /* 0x10000000000f7882 */ /* 0x000fe20000000000 */
[----:B------:R-:W-:Y:S01]  /*9220*/  R2UR UR20, R20 ;  /* 0x00000000141472ca */ /* 0x000fe200000e0000 */
[----:B------:R-:W-:Y:S01]  /*9230*/  UMOV UR21, 0x30000 ;  /* 0x0003000000157882 */ /* 0x000fe20000000000 */
[----:B------:R-:W-:Y:S01]  /*9240*/  ISETP.GT.AND P1, PT, R4, 0x1, PT ;  /* 0x000000010400780c */ /* 0x000fe20003f24270 */
[----:B------:R-:W-:Y:S01]  /*9250*/  UIADD3 UR13, UR7, 0x6400, URZ ;  /* 0x00006400070d7890 */ /* 0x000fe2000fffe03f */
[----:B------:R-:W-:Y:S01]  /*9260*/  ISETP.NE.AND P0, PT, R6, 0x8, PT ;  /* 0x000000080600780c */ /* 0x000fe20003f05270 */
[----:B------:R-:W-:Y:S01]  /*9270*/  UIADD3.X UR7, URZ, UR23, URZ, UP0, !UPT ;  /* 0x000000173f077290 */ /* 0x000fe200087fe43f */
[----:B------:R-:W-:Y:S01]  /*9280*/  VIADD R19, R19, 0x40 ;  /* 0x0000004013137836 */ /* 0x000fe20000000000 */
[----:B------:R-:W-:Y:S01]  /*9290*/  UIADD3 UR16, UR8, 0x26400, URZ ;  /* 0x0002640008107890 */ /* 0x000fe2000fffe03f */
[----:B------:R-:W-:-:S02]  /*92a0*/  SEL R12, RZ, 0x1, P0 ;  /* 0x00000001ff0c7807 */ /* 0x000fc40000000000 */
[----:B------:R-:W-:Y:S01]  /*92b0*/  UMOV UR8, UR13 ;  /* 0x0000000d00087c82 */ /* 0x000fe20008000000 */
[----:B------:R-:W-:Y:S02]  /*92c0*/  SEL R6, R6, RZ, P0 ;  /* 0x000000ff06067207 */ /* 0x000fe40000000000 */
[----:B------:R-:W-:Y:S01]  /*92d0*/  LOP3.LUT R5, R5, R12, RZ, 0x3c, !PT ;  /* 0x0000000c05057212 */ /* 0x000fe200078e3cff */
[----:B------:R1:W-:Y:S02]  /*92e0*/  UTMALDG.3D [UR8], [UR6], desc[UR14] ;  /* 0x00000e08060075b4 */ /* 0x0003e40008011000 */
[----:B-1----:R-:W-:Y:S01]  /*92f0*/  UMOV UR8, UR16 ;  /* 0x0000001000087c82 */ /* 0x002fe20008000000 */
[----:B------:R-:W-:Y:S02]  /*9300*/  UMOV UR11, UR20 ;  /* 0x00000014000b7c82 */ /* 0x000fe40008000000 */
[----:B------:R1:W-:Y:S02]  /*9310*/  UTMALDG.3D.MULTICAST [UR8], [UR24], UR21, desc[UR14] ;  /* 0x00000e08180073b4 */ /* 0x0003e40008011815 */
[----:B-1----:R-:W-:Y:S05]  /*9320*/  @P1 BRA `(.L_x_124) ;  /* 0xfffffffc00441947 */ /* 0x002fea000383ffff */
.L_x_121:
[----:B------:R-:W-:Y:S05]  /*9330*/  BSYNC B1 ;  /* 0x0000000000017941 */ /* 0x000fea0003800000 */
.L_x_120:
[----:B------:R-:W-:Y:S01]  /*9340*/  LOP3.LUT P1, RZ, R3, 0xff, RZ, 0xc0, !PT ;  /* 0x000000ff03ff7812 */ /* 0x000fe2000782c0ff */
[----:B------:R-:W-:Y:S01]  /*9350*/  IMAD.IADD R9, R8, 0x1, R9 ;  /* 0x0000000108097824 */ /* 0x000fe200078e0209 */
[----:B------:R-:W-:Y:S01]  /*9360*/  IADD3 R16, P2, R16, UR36, RZ ;  /* 0x0000002410107c10 */ /* 0x000fe2000ff5e0ff */
[----:B------:R-:W-:Y:S01]  /*9370*/  ULDC.64 UR6, c[0x0][0x8f8] ;  /* 0x00023e0000067ab9 */ /* 0x000fe20000000a00 */
[----:B------:R-:W-:Y:S01]  /*9380*/  BSSY B1, `(.L_x_125) ;  /* 0x000006b000017945 */ /* 0x000fe20003800000 */
[----:B------:R-:W-:Y:S01]  /*9390*/  IMAD.MOV.U32 R21, RZ, RZ, -0x1 ;  /* 0xffffffffff157424 */ /* 0x000fe200078e00ff */
[----:B------:R-:W-:Y:S01]  /*93a0*/  SHF.R.U32.HI R3, RZ, 0x3, R9 ;  /* 0x00000003ff037819 */ /* 0x000fe20000011609 */
[----:B------:R-:W-:Y:S01]  /*93b0*/  IMAD.MOV.U32 R20, RZ, RZ, -0x1 ;  /* 0xffffffffff147424 */ /* 0x000fe200078e00ff */
[----:B------:R-:W-:Y:S01]  /*93c0*/  ISETP.GT.U32.AND P0, PT, R9, 0x7, PT ;  /* 0x000000070900780c */ /* 0x000fe20003f04070 */
[----:B------:R-:W-:Y:S01]  /*93d0*/  IMAD.MOV.U32 R13, RZ, RZ, -0x1 ;  /* 0xffffffffff0d7424 */ /* 0x000fe200078e00ff */
[----:B------:R-:W-:-:S02]  /*93e0*/  LOP3.LUT R3, R3, 0x1, RZ, 0xc0, !PT ;  /* 0x0000000103037812 */ /* 0x000fc400078ec0ff */
[----:B------:R-:W-:Y:S01]  /*93f0*/  ISETP.LT.U32.AND P0, PT, R8, 0x8, P0 ;  /* 0x000000080800780c */ /* 0x000fe20000701070 */
[----:B------:R-:W1:Y:S01]  /*9400*/  @P1 S2R R5, SR_CgaCtaId ;  /* 0x0000000000051919 */ /* 0x000e620000008800 */
[----:B------:R-:W-:Y:S02]  /*9410*/  @P1 MOV R4, 0x400 ;  /* 0x0000040000041802 */ /* 0x000fe40000000f00 */
[----:B------:R-:W-:Y:S02]  /*9420*/  IADD3.X R17, R17, UR42, RZ, P2, !PT ;  /* 0x0000002a11117c10 */ /* 0x000fe400097fe4ff */
[----:B------:R-:W-:Y:S02]  /*9430*/  ISETP.GE.U32.AND P2, PT, R16, UR6, PT ;  /* 0x0000000610007c0c */ /* 0x000fe4000bf46070 */
[----:B------:R-:W-:Y:S02]  /*9440*/  LOP3.LUT R9, R9, 0x7, RZ, 0xc0, !PT ;  /* 0x0000000709097812 */ /* 0x000fe400078ec0ff */
[----:B-1----:R-:W-:-:S04]  /*9450*/  @P1 LEA R4, R5, R4, 0x18 ;  /* 0x0000000405041211 */ /* 0x002fc800078ec0ff */
[----:B------:R1:W-:Y:S01]  /*9460*/  @P1 SYNCS.ARRIVE.TRANS64.A1T0 RZ, [R4+URZ+0xb8], RZ ;  /* 0x0000b8ff04ff19a7 */ /* 0x0003e2000810003f */
[----:B------:R-:W-:Y:S02]  /*9470*/  ISETP.NE.U32.AND P1, PT, R3, 0x1, PT ;  /* 0x000000010300780c */ /* 0x000fe40003f25070 */
[----:B------:R-:W-:Y:S02]  /*9480*/  SEL R3, RZ, 0x1, !P0 ;  /* 0x00000001ff037807 */ /* 0x000fe40004000000 */
[----:B------:R-:W-:Y:S02]  /*9490*/  ISETP.GE.U32.AND.EX P0, PT, R17, UR7, PT, P2 ;  /* 0x0000000711007c0c */ /* 0x000fe4000bf06120 */
[----:B------:R-:W-:-:S04]  /*94a0*/  ISETP.GT.U32.AND P1, PT, R8, 0x7, !P1 ;  /* 0x000000070800780c */ /* 0x000fc80004f24070 */
[----:B-1----:R-:W-:-:S04]  /*94b0*/  SEL R4, RZ, 0x1, !P1 ;  /* 0x00000001ff047807 */ /* 0x002fc80004800000 */
[--C-:B------:R-:W-:Y:S02]  /*94c0*/  LOP3.LUT R10, R4, R10, R3.reuse, 0x96, !PT ;  /* 0x0000000a040a7212 */ /* 0x100fe400078e9603 */
[----:B------:R-:W-:Y:S02]  /*94d0*/  PRMT R4, RZ, 0x7610, R4 ;  /* 0x00007610ff047816 */ /* 0x000fe40000000004 */
[----:B------:R-:W-:Y:S01]  /*94e0*/  PRMT R3, RZ, 0x7610, R3 ;  /* 0x00007610ff037816 */ /* 0x000fe20000000003 */
[----:B------:R-:W-:Y:S06]  /*94f0*/  @P0 BRA `(.L_x_126) ;  /* 0x00000004004c0947 */ /* 0x000fec0003800000 */
[----:B------:R-:W1:Y:S01]  /*9500*/  S2R R14, SR_CTAID.X ;  /* 0x00000000000e7919 */ /* 0x000e620000002500 */
[----:B------:R-:W-:Y:S01]  /*9510*/  ULDC.64 UR6, c[0x0][0x8d0] ;  /* 0x0002340000067ab9 */ /* 0x000fe20000000a00 */
[----:B------:R-:W2:Y:S01]  /*9520*/  LDC R15, c[0x0][0x144] ;  /* 0x00005100ff0f7b82 */ /* 0x000ea20000000800 */
[----:B------:R-:W-:Y:S01]  /*9530*/  ISETP.NE.U32.AND P0, PT, RZ, UR6, PT ;  /* 0x00000006ff007c0c */ /* 0x000fe2000bf05070 */
[----:B------:R-:W3:Y:S01]  /*9540*/  S2R R12, SR_CTAID.Y ;  /* 0x00000000000c7919 */ /* 0x000ee20000002600 */
[----:B------:R-:W-:Y:S01]  /*9550*/  ULDC UR8, c[0x0][0x150] ;  /* 0x0000540000087ab9 */ /* 0x000fe20000000800 */
[----:B------:R-:W-:Y:S01]  /*9560*/  ULDC UR9, c[0x0][0x8d8] ;  /* 0x0002360000097ab9 */ /* 0x000fe20000000800 */
[----:B------:R-:W-:Y:S01]  /*9570*/  ISETP.NE.AND.EX P0, PT, RZ, UR7, PT, P0 ;  /* 0x00000007ff007c0c */ /* 0x000fe2000bf05300 */
[----:B------:R-:W-:Y:S01]  /*9580*/  IMAD.MOV.U32 R4, RZ, RZ, R16 ;  /* 0x000000ffff047224 */ /* 0x000fe200078e0010 */
[----:B-1----:R-:W-:-:S05]  /*9590*/  I2FP.F32.U32 R5, R14 ;  /* 0x0000000e00057245 */ /* 0x002fca0000201000 */
[----:B------:R-:W-:Y:S01]  /*95a0*/  FMUL R19, R5, UR8 ;  /* 0x0000000805137c20 */ /* 0x000fe20008400000 */
[----:B------:R-:W-:-:S05]  /*95b0*/  IMAD.MOV.U32 R5, RZ, RZ, R17 ;  /* 0x000000ffff057224 */ /* 0x000fca00078e0011 */
[----:B---3--:R-:W-:Y:S05]  /*95c0*/  @!P0 BRA `(.L_x_127) ;  /* 0x0000000000288947 */ /* 0x008fea0003800000 */
[----:B------:R-:W-:Y:S02]  /*95d0*/  ULDC UR8, c[0x0][0x8dc] ;  /* 0x0002370000087ab9 */ /* 0x000fe40000000800 */
[----:B------:R-:W-:-:S05]  /*95e0*/  IADD3 R5, P0, R16, UR8, RZ ;  /* 0x0000000810057c10 */ /* 0x000fca000ff1e0ff */
[----:B------:R-:W-:-:S04]  /*95f0*/  IMAD.X R13, RZ, RZ, R17, P0 ;  /* 0x000000ffff0d7224 */ /* 0x000fc800000e0611 */
[----:B------:R-:W-:-:S04]  /*9600*/  IMAD.WIDE.U32 R6, R13, UR6, RZ ;  /* 0x000000060d067c25 */ /* 0x000fc8000f8e00ff */
[----:B------:R-:W-:-:S04]  /*9610*/  IMAD.WIDE.U32 R6, P0, R5, UR7, R6 ;  /* 0x0000000705067c25 */ /* 0x000fc8000f800006 */
[----:B------:R-:W-:-:S04]  /*9620*/  IMAD.WIDE.U32 R4, R5, UR6, RZ ;  /* 0x0000000605047c25 */ /* 0x000fc8000f8e00ff */
[----:B------:R-:W-:Y:S01]  /*9630*/  IMAD.MOV.U32 R4, RZ, RZ, R7 ;  /* 0x000000ffff047224 */ /* 0x000fe200078e0007 */
[----:B------:R-:W-:Y:S01]  /*9640*/  IADD3 RZ, P1, R5, R6, RZ ;  /* 0x0000000605ff7210 */ /* 0x000fe20007f3e0ff */
[----:B------:R-:W-:-:S04]  /*9650*/  IMAD.X R5, RZ, RZ, RZ, P0 ;  /* 0x000000ffff057224 */ /* 0x000fc800000e06ff */
[----:B------:R-:W-:-:S08]  /*9660*/  IMAD.WIDE.U32.X R4, R13, UR7, R4, P1 ;  /* 0x000000070d047c25 */ /* 0x000fd000088e0404 */
.L_x_127:
[--C-:B------:R-:W-:Y:S01]  /*9670*/  SHF.R.U64 R13, R4, UR9, R5.reuse ;  /* 0x00000009040d7c19 */ /* 0x100fe20008001205 */
[----:B------:R-:W1:Y:S01]  /*9680*/  F2I.U32.TRUNC.NTZ R19, R19 ;  /* 0x0000001300137305 */ /* 0x000e62000020f000 */
[----:B------:R-:W-:Y:S01]  /*9690*/  SHF.R.U32.HI R4, RZ, UR9, R5 ;  /* 0x00000009ff047c19 */ /* 0x000fe20008011605 */
[----:B------:R-:W-:Y:S01]  /*96a0*/  ULDC.64 UR6, c[0x0][0x8c8] ;  /* 0x0002320000067ab9 */ /* 0x000fe20000000a00 */
[----:B------:R-:W-:Y:S01]  /*96b0*/  IADD3 R7, P0, RZ, -R13, RZ ;  /* 0x8000000dff077210 */ /* 0x000fe20007f1e0ff */
[----:B------:R-:W-:Y:S01]  /*96c0*/  ULDC.64 UR8, c[0x0][0x8e8] ;  /* 0x00023a0000087ab9 */ /* 0x000fe20000000a00 */
[----:B------:R-:W3:Y:S03]  /*96d0*/  LDC R21, c[0x0][0x148] ;  /* 0x00005200ff157b82 */ /* 0x000ee60000000800 */
[----:B------:R-:W-:Y:S01]  /*96e0*/  IMAD.X R4, RZ, RZ, ~R4, P0 ;  /* 0x000000ffff047224 */ /* 0x000fe200000e0e04 */
[----:B------:R-:W-:-:S03]  /*96f0*/  ISETP.NE.U32.AND P0, PT, RZ, UR8, PT ;  /* 0x00000008ff007c0c */ /* 0x000fc6000bf05070 */
[----:B------:R-:W-:Y:S01]  /*9700*/  IMAD R6, R4, UR6, RZ ;  /* 0x0000000604067c24 */ /* 0x000fe2000f8e02ff */
[----:B------:R-:W-:Y:S01]  /*9710*/  ISETP.NE.AND.EX P0, PT, RZ, UR9, PT, P0 ;  /* 0x00000009ff007c0c */ /* 0x000fe2000bf05300 */
[----:B------:R-:W-:Y:S01]  /*9720*/  IMAD.WIDE.U32 R4, R7, UR6, R16 ;  /* 0x0000000607047c25 */ /* 0x000fe2000f8e0010 */
[----:B------:R-:W-:-:S03]  /*9730*/  ULDC UR6, c[0x0][0x8c0] ;  /* 0x0002300000067ab9 */ /* 0x000fc60000000800 */
[----:B------:R-:W-:Y:S01]  /*9740*/  IMAD R7, R7, UR7, R6 ;  /* 0x0000000707077c24 */ /* 0x000fe2000f8e0206 */
[----:B------:R-:W-:Y:S01]  /*9750*/  ULDC UR7, c[0x0][0x154] ;  /* 0x0000550000077ab9 */ /* 0x000fe20000000800 */
[----:B-1----:R-:W-:Y:S02]  /*9760*/  IMAD.MOV R6, RZ, RZ, -R19 ;  /* 0x000000ffff067224 */ /* 0x002fe400078e0a13 */
[----:B------:R-:W-:Y:S02]  /*9770*/  IMAD.IADD R5, R5, 0x1, R7 ;  /* 0x0000000105057824 */ /* 0x000fe400078e0207 */
[----:B--2---:R-:W-:Y:S01]  /*9780*/  IMAD R14, R15, R6, R14 ;  /* 0x000000060f0e7224 */ /* 0x004fe200078e020e */
[----:B------:R-:W-:Y:S02]  /*9790*/  I2FP.F32.U32 R6, R12 ;  /* 0x0000000c00067245 */ /* 0x000fe40000201000 */
[--C-:B------:R-:W-:Y:S02]  /*97a0*/  SHF.R.U64 R15, R4, UR6, R5.reuse ;  /* 0x00000006040f7c19 */ /* 0x100fe40008001205 */
[----:B------:R-:W-:Y:S01]  /*97b0*/  SHF.R.U32.HI R4, RZ, UR6, R5 ;  /* 0x00000006ff047c19 */ /* 0x000fe20008011605 */
[----:B------:R-:W-:Y:S01]  /*97c0*/  FMUL R6, R6, UR7 ;  /* 0x0000000706067c20 */ /* 0x000fe20008400000 */
[----:B------:R-:W-:-:S02]  /*97d0*/  ULDC UR6, c[0x0][0x8b0] ;  /* 0x00022c0000067ab9 */ /* 0x000fc40000000800 */
[--C-:B------:R-:W-:Y:S01]  /*97e0*/  SHF.R.U64 R20, R15, UR6, R4.reuse ;  /* 0x000000060f147c19 */ /* 0x100fe20008001204 */
[----:B------:R1:W2:Y:S01]  /*97f0*/  F2I.U32.TRUNC.NTZ R24, R6 ;  /* 0x0000000600187305 */ /* 0x0002a2000020f000 */
[----:B------:R-:W-:Y:S01]  /*9800*/  SHF.R.U32.HI R5, RZ, UR6, R4 ;  /* 0x00000006ff057c19 */ /* 0x000fe20008011604 */
[----:B------:R-:W-:-:S03]  /*9810*/  ULDC UR6, c[0x0][0x900] ;  /* 0x0002400000067ab9 */ /* 0x000fc60000000800 */
[--C-:B------:R-:W-:Y:S02]  /*9820*/  SHF.R.U64 R19, R20, UR6, R5.reuse ;  /* 0x0000000614137c19 */ /* 0x100fe40008001205 */
[----:B------:R-:W-:-:S03]  /*9830*/  SHF.R.U32.HI R23, RZ, UR6, R5 ;  /* 0x00000006ff177c19 */ /* 0x000fc60008011605 */
[----:B------:R-:W-:Y:S02]  /*9840*/  IMAD.MOV.U32 R4, RZ, RZ, R19 ;  /* 0x000000ffff047224 */ /* 0x000fe400078e0013 */
[----:B------:R-:W-:Y:S01]  /*9850*/  IMAD.MOV.U32 R5, RZ, RZ, R23 ;  /* 0x000000ffff057224 */ /* 0x000fe200078e0017 */
[----:B-1----:R-:W-:Y:S06]  /*9860*/  @!P0 BRA `(.L_x_128) ;  /* 0x0000000000288947 */ /* 0x002fec0003800000 */
        /* <DEDUP_REMOVED lines=10> */
.L_x_128:
[----:B------:R-:W-:Y:S01]  /*9910*/  ISETP.NE.AND P0, PT, R2, 0x1, PT ;  /* 0x000000010200780c */ /* 0x000fe20003f05270 */
[----:B------:R-:W-:Y:S01]  /*9920*/  ULDC UR6, c[0x0][0x8f0] ;  /* 0x00023c0000067ab9 */ /* 0x000fe20000000800 */
[----:B------:R-:W-:Y:S01]  /*9930*/  LOP3.LUT R20, R20, UR18, RZ, 0xc0, !PT ;  /* 0x0000001214147c12 */ /* 0x000fe2000f8ec0ff */
[----:B--2---:R-:W-:Y:S01]  /*9940*/  IMAD.MOV R24, RZ, RZ, -R24 ;  /* 0x000000ffff187224 */ /* 0x004fe200078e0a18 */
[----:B------:R-:W-:Y:S01]  /*9950*/  SHF.R.U64 R5, R4, UR6, R5 ;  /* 0x0000000604057c19 */ /* 0x000fe20008001205 */
[----:B------:R-:W-:Y:S01]  /*9960*/  ULDC UR6, c[0x0][0x8e0] ;  /* 0x0002380000067ab9 */ /* 0x000fe20000000800 */
[----:B------:R-:W-:Y:S01]  /*9970*/  LOP3.LUT R6, R15, UR17, RZ, 0xc0, !PT ;  /* 0x000000110f067c12 */ /* 0x000fe2000f8ec0ff */
[----:B------:R-:W-:Y:S02]  /*9980*/  ULDC UR7, c[0x0][0x8b8] ;  /* 0x00022e0000077ab9 */ /* 0x000fe40000000800 */
[----:B------:R-:W-:Y:S02]  /*9990*/  IMAD.MOV R4, RZ, RZ, -R5 ;  /* 0x000000ffff047224 */ /* 0x000fe400078e0a05 */
[----:B------:R-:W-:-:S02]  /*99a0*/  IMAD R5, R5, UR19, R20 ;  /* 0x0000001305057c24 */ /* 0x000fc4000f8e0214 */
[----:B---3--:R-:W-:Y:S02]  /*99b0*/  @P0 IMAD R14, R21, R24, R12 ;  /* 0x00000018150e0224 */ /* 0x008fe400078e020c */
[----:B------:R-:W-:Y:S01]  /*99c0*/  IMAD R19, R4, UR6, R19 ;  /* 0x0000000604137c24 */ /* 0x000fe2000f8e0213 */
[----:B------:R-:W-:Y:S01]  /*99d0*/  ULDC UR6, c[0x0][0x8a8] ;  /* 0x00022a0000067ab9 */ /* 0x000fe20000000800 */
[----:B------:R-:W-:Y:S02]  /*99e0*/  IMAD R14, R5, UR7, R14 ;  /* 0x00000007050e7c24 */ /* 0x000fe4000f8e020e */
[----:B------:R-:W-:Y:S02]  /*99f0*/  IMAD R19, R19, UR6, R6 ;  /* 0x0000000613137c24 */ /* 0x000fe4000f8e0206 */
[----:B------:R-:W-:-:S03]  /*9a00*/  IMAD.MOV.U32 R4, RZ, RZ, 0x1 ;  /* 0x00000001ff047424 */ /* 0x000fc600078e00ff */
[----:B------:R-:W-:Y:S02]  /*9a10*/  SEL R20, R19, R14, !P0 ;  /* 0x0000000e13147207 */ /* 0x000fe40004000000 */
[----:B------:R-:W-:-:S07]  /*9a20*/  SEL R21, R14, R19, !P0 ;  /* 0x000000130e157207 */ /* 0x000fce0004000000 */
.L_x_126:
[----:B------:R-:W-:Y:S05]  /*9a30*/  BSYNC B1 ;  /* 0x0000000000017941 */ /* 0x000fea0003800000 */
.L_x_125:
[----:B------:R-:W-:-:S13]  /*9a40*/  LOP3.LUT P0, RZ, R4, 0xff, RZ, 0xc0, !PT ;  /* 0x000000ff04ff7812 */ /* 0x000fda000780c0ff */
[----:B------:R-:W-:Y:S05]  /*9a50*/  @P0 BRA `(.L_x_129) ;  /* 0xfffffff400440947 */ /* 0x000fea000383ffff */
[----:B------:R-:W-:Y:S05]  /*9a60*/  BSYNC B0 ;  /* 0x0000000000007941 */ /* 0x000fea0003800000 */
.L_x_118:
[----:B------:R-:W-:-:S03]  /*9a70*/  UMOV UR6, 0xffffffff ;  /* 0xffffffff00067882 */ /* 0x000fc60000000000 */
[----:B------:R-:W-:Y:S05]  /*9a80*/  BRA.DIV UR6, `(.L_x_130) ;  /* 0x0000000a063c7947 */ /* 0x000fea000b800000 */
[----:B------:R-:W-:-:S13]  /*9a90*/  ELECT P6, URZ, PT ;  /* 0x00000000003f782f */ /* 0x000fda00038c0000 */
.L_x_152:
[----:B------:R-:W-:Y:S05]  /*9aa0*/  @!P6 BRA `(.L_x_15) ;  /* 0x000000040034e947 */ /* 0x000fea0003800000 */
[----:B------:R-:W-:-:S04]  /*9ab0*/  LOP3.LUT R22, R22, 0x2, RZ, 0xfc, !PT ;  /* 0x0000000216167812 */ /* 0x000fc800078efcff */
[----:B------:R-:W-:-:S13]  /*9ac0*/  ISETP.NE.AND P0, PT, R22, 0x3, PT ;  /* 0x000000031600780c */ /* 0x000fda0003f05270 */
[----:B------:R-:W-:Y:S05]  /*9ad0*/  @!P0 BRA `(.L_x_131) ;  /* 0x0000000000048947 */ /* 0x000fea0003800000 */
[----:B-1----:R-:W-:Y:S01]  /*9ae0*/  BPT.TRAP 0x1 ;  /* 0x000000040000795c */ /* 0x002fe20000300000 */
.L_x_131:
[----:B------:R-:W2:Y:S01]  /*9af0*/  S2R R3, SR_CgaCtaId ;  /* 0x0000000000037919 */ /* 0x000ea20000008800 */
[----:B------:R-:W-:Y:S02]  /*9b00*/  MOV R0, 0x400 ;  /* 0x0000040000007802 */ /* 0x000fe40000000f00 */
[----:B------:R-:W-:Y:S02]  /*9b10*/  SHF.L.U32 R2, R10, 0x1f, RZ ;  /* 0x0000001f0a027819 */ /* 0x000fe400000006ff */
[----:B--2---:R-:W-:-:S05]  /*9b20*/  LEA R0, R3, R0, 0x18 ;  /* 0x0000000003007211 */ /* 0x004fca00078ec0ff */
[----:B------:R-:W-:-:S04]  /*9b30*/  VIADD R0, R0, 0x40 ;  /* 0x0000004000007836 */ /* 0x000fc80000000000 */
[C---:B------:R-:W-:Y:S02]  /*9b40*/  IMAD R5, R9.reuse, 0x8, R0 ;  /* 0x0000000809057824 */ /* 0x040fe400078e0200 */
[----:B------:R-:W-:Y:S02]  /*9b50*/  VIADD R9, R9, 0x1 ;  /* 0x0000000109097836 */ /* 0x000fe40000000000 */
[----:B------:R-:W2:Y:S03]  /*9b60*/  SYNCS.PHASECHK.TRANS64.TRYWAIT P0, [R5+URZ], R2 ;  /* 0x00000002050075a7 */ /* 0x000ea6000800017f */
[----:B------:R-:W-:-:S04]  /*9b70*/  ISETP.NE.AND P1, PT, R9, 0x8, PT ;  /* 0x000000080900780c */ /* 0x000fc80003f25270 */
[----:B------:R-:W-:Y:S02]  /*9b80*/  SEL R3, RZ, 0x1, P1 ;  /* 0x00000001ff037807 */ /* 0x000fe40000800000 */
[----:B------:R-:W-:Y:S02]  /*9b90*/  SEL R9, R9, RZ, P1 ;  /* 0x000000ff09097207 */ /* 0x000fe40000800000 */
[----:B------:R-:W-:-:S03]  /*9ba0*/  LOP3.LUT R10, R10, R3, RZ, 0x3c, !PT ;  /* 0x000000030a0a7212 */ /* 0x000fc600078e3cff */
[----:B------:R-:W-:Y:S01]  /*9bb0*/  IMAD R7, R9, 0x8, R0 ;  /* 0x0000000809077824 */ /* 0x000fe200078e0200 */
[----:B------:R-:W-:Y:S01]  /*9bc0*/  SHF.L.U32 R4, R10, 0x1f, RZ ;  /* 0x0000001f0a047819 */ /* 0x000fe200000006ff */
[----:B--2---:R-:W-:Y:S06]  /*9bd0*/  @!P0 BRA `(.L_x_132) ;  /* 0x0000000800088947 */ /* 0x004fec0003800000 */
.L_x_153:
[----:B------:R-:W3:Y:S01]  /*9be0*/  SYNCS.PHASECHK.TRANS64.TRYWAIT P0, [R7+URZ], R4 ;  /* 0x00000004070075a7 */ /* 0x000ee2000800017f */
[----:B--2---:R-:W-:-:S05]  /*9bf0*/  VIADD R2, R9, 0x1 ;  /* 0x0000000109027836 */ /* 0x004fca0000000000 */
[----:B------:R-:W-:-:S04]  /*9c00*/  ISETP.NE.AND P1, PT, R2, 0x8, PT ;  /* 0x000000080200780c */ /* 0x000fc80003f25270 */
[----:B------:R-:W-:Y:S02]  /*9c10*/  SEL R3, RZ, 0x1, P1 ;  /* 0x00000001ff037807 */ /* 0x000fe40000800000 */
[----:B------:R-:W-:Y:S02]  /*9c20*/  SEL R9, R2, RZ, P1 ;  /* 0x000000ff02097207 */ /* 0x000fe40000800000 */
[----:B------:R-:W-:-:S03]  /*9c30*/  LOP3.LUT R10, R10, R3, RZ, 0x3c, !PT ;  /* 0x000000030a0a7212 */ /* 0x000fc600078e3cff */
[----:B------:R-:W-:Y:S01]  /*9c40*/  IMAD R6, R9, 0x8, R0 ;  /* 0x0000000809067824 */ /* 0x000fe200078e0200 */
[----:B------:R-:W-:Y:S01]  /*9c50*/  SHF.L.U32 R5, R10, 0x1f, RZ ;  /* 0x0000001f0a057819 */ /* 0x000fe200000006ff */
[----:B---3--:R-:W-:Y:S06]  /*9c60*/  @!P0 BRA `(.L_x_133) ;  /* 0x0000000400f88947 */ /* 0x008fec0003800000 */
.L_x_154:
[----:B------:R-:W3:Y:S01]  /*9c70*/  SYNCS.PHASECHK.TRANS64.TRYWAIT P0, [R6+URZ], R5 ;  /* 0x00000005060075a7 */ /* 0x000ee2000800017f */
[----:B------:R-:W-:-:S05]  /*9c80*/  VIADD R2, R9, 0x1 ;  /* 0x0000000109027836 */ /* 0x000fca0000000000 */
[----:B------:R-:W-:-:S04]  /*9c90*/  ISETP.NE.AND P1, PT, R2, 0x8, PT ;  /* 0x000000080200780c */ /* 0x000fc80003f25270 */
[----:B------:R-:W-:Y:S02]  /*9ca0*/  SEL R3, RZ, 0x1, P1 ;  /* 0x00000001ff037807 */ /* 0x000fe40000800000 */
[----:B--2---:R-:W-:Y:S02]  /*9cb0*/  SEL R7, R2, RZ, P1 ;  /* 0x000000ff02077207 */ /* 0x004fe40000800000 */
[----:B------:R-:W-:-:S03]  /*9cc0*/  LOP3.LUT R10, R10, R3, RZ, 0x3c, !PT ;  /* 0x000000030a0a7212 */ /* 0x000fc600078e3cff */
[----:B------:R-:W-:Y:S01]  /*9cd0*/  IMAD R9, R7, 0x8, R0 ;  /* 0x0000000807097824 */ /* 0x000fe200078e0200 */
[----:B------:R-:W-:Y:S01]  /*9ce0*/  SHF.L.U32 R4, R10, 0x1f, RZ ;  /* 0x0000001f0a047819 */ /* 0x000fe200000006ff */
[----:B---3--:R-:W-:Y:S06]  /*9cf0*/  @!P0 BRA `(.L_x_134) ;  /* 0x0000000400e88947 */ /* 0x008fec0003800000 */
.L_x_155:
[----:B------:R-:W3:Y:S01]  /*9d00*/  SYNCS.PHASECHK.TRANS64.TRYWAIT P0, [R9+URZ], R4 ;  /* 0x00000004090075a7 */ /* 0x000ee2000800017f */
[----:B------:R-:W-:-:S05]  /*9d10*/  VIADD R2, R7, 0x1 ;  /* 0x0000000107027836 */ /* 0x000fca0000000000 */
[----:B------:R-:W-:-:S04]  /*9d20*/  ISETP.NE.AND P1, PT, R2, 0x8, PT ;  /* 0x000000080200780c */ /* 0x000fc80003f25270 */
[----:B------:R-:W-:Y:S02]  /*9d30*/  SEL R3, RZ, 0x1, P1 ;  /* 0x00000001ff037807 */ /* 0x000fe40000800000 */
[----:B------:R-:W-:Y:S02]  /*9d40*/  SEL R7, R2, RZ, P1 ;  /* 0x000000ff02077207 */ /* 0x000fe40000800000 */
[----:B------:R-:W-:-:S03]  /*9d50*/  LOP3.LUT R10, R10, R3, RZ, 0x3c, !PT ;  /* 0x000000030a0a7212 */ /* 0x000fc600078e3cff */
[----:B--2---:R-:W-:Y:S01]  /*9d60*/  IMAD R6, R7, 0x8, R0 ;  /* 0x0000000807067824 */ /* 0x004fe200078e0200 */
[----:B------:R-:W-:Y:S01]  /*9d70*/  SHF.L.U32 R5, R10, 0x1f, RZ ;  /* 0x0000001f0a057819 */ /* 0x000fe200000006ff */
[----:B---3--:R-:W-:Y:S06]  /*9d80*/  @!P0 BRA `(.L_x_135) ;  /* 0x0000000400d88947 */ /* 0x008fec0003800000 */
.L_x_156:
        /* <DEDUP_REMOVED lines=9> */
.L_x_157:
        /* <DEDUP_REMOVED lines=9> */
.L_x_158:
[----:B------:R-:W3:Y:S01]  /*9eb0*/  SYNCS.PHASECHK.TRANS64.TRYWAIT P0, [R6+URZ], R5 ;  /* 0x00000005060075a7 */ /* 0x000ee2000800017f */
[----:B------:R-:W-:-:S05]  /*9ec0*/  VIADD R2, R7, 0x1 ;  /* 0x0000000107027836 */ /* 0x000fca0000000000 */
[----:B------:R-:W-:-:S04]  /*9ed0*/  ISETP.NE.AND P1, PT, R2, 0x8, PT ;  /* 0x000000080200780c */ /* 0x000fc80003f25270 */
[----:B--2---:R-:W-:Y:S02]  /*9ee0*/  SEL R4, RZ, 0x1, P1 ;  /* 0x00000001ff047807 */ /* 0x004fe40000800000 */
[----:B------:R-:W-:Y:S02]  /*9ef0*/  SEL R3, R2, RZ, P1 ;  /* 0x000000ff02037207 */ /* 0x000fe40000800000 */
[----:B------:R-:W-:Y:S01]  /*9f00*/  LOP3.LUT R4, R11, R4, RZ, 0x3c, !PT ;  /* 0x000000040b047212 */ /* 0x000fe200078e3cff */
[----:B---3--:R-:W-:Y:S06]  /*9f10*/  @!P0 BRA `(.L_x_138) ;  /* 0x0000000400b08947 */ /* 0x008fec0003800000 */
.L_x_159:
[----:B------:R-:W-:Y:S01]  /*9f20*/  IMAD R3, R3, 0x8, R0 ;  /* 0x0000000803037824 */ /* 0x000fe200078e0200 */
[----:B------:R-:W-:-:S07]  /*9f30*/  SHF.L.U32 R0, R4, 0x1f, RZ ;  /* 0x0000001f04007819 */ /* 0x000fce00000006ff */
.L_x_139:
[----:B---3--:R3:W4:Y:S02]  /*9f40*/  SYNCS.PHASECHK.TRANS64.TRYWAIT P0, [R3+URZ], R0 ;  /* 0x00000000030075a7 */ /* 0x008724000800017f */
[----:B----4-:R-:W-:Y:S05]  /*9f50*/  @!P0 NANOSLEEP.SYNCS 0x989680 ;  /* 0x009896800000895d */ /* 0x010fea0003900000 */
[----:B------:R-:W4:Y:S02]  /*9f60*/  @!P0 SYNCS.PHASECHK.TRANS64 P0, [R3+URZ], R0 ;  /* 0x00000000030085a7 */ /* 0x000f24000800007f */
[----:B----4-:R-:W-:Y:S05]  /*9f70*/  @!P0 BRA `(.L_x_139) ;  /* 0xfffffffc00f08947 */ /* 0x010fea000383ffff */
.L_x_15:
[----:B-1----:R-:W-:Y:S05]  /*9f80*/  BSYNC B6 ;  /* 0x0000000000067941 */ /* 0x002fea0003800000 */
.L_x_13:
[----:B------:R-:W-:Y:S05]  /*9f90*/  EXIT ;  /* 0x000000000000794d */ /* 0x000fea0003800000 */
.L_x_28:
[----:B--2---:R2:W4:Y:S02]  /*9fa0*/  SYNCS.PHASECHK.TRANS64.TRYWAIT P1, [R4+URZ], R3 ;  /* 0x00000003040075a7 */ /* 0x004524000802017f */
[----:B----4-:R-:W-:Y:S05]  /*9fb0*/  @!P1 NANOSLEEP.SYNCS 0x989680 ;  /* 0x009896800000995d */ /* 0x010fea0003900000 */
[----:B------:R-:W4:Y:S02]  /*9fc0*/  @!P1 SYNCS.PHASECHK.TRANS64 P1, [R4+URZ], R3 ;  /* 0x00000003040095a7 */ /* 0x000f24000802007f */
[----:B----4-:R-:W-:Y:S05]  /*9fd0*/  @!P1 BRA `(.L_x_28) ;  /* 0xfffffffc00f09947 */ /* 0x010fea000383ffff */
[----:B------:R-:W-:Y:S05]  /*9fe0*/  BRA `(.L_x_27) ;  /* 0xffffff7800ac7947 */ /* 0x000fea000383ffff */
.L_x_33:
[----:B--2---:R-:W-:-:S04]  /*9ff0*/  IMAD.U32 R5, RZ, RZ, UR4 ;  /* 0x00000004ff057e24 */ /* 0x004fc8000f8e00ff */
[----:B------:R2:W4:Y:S03]  /*a000*/  SYNCS.PHASECHK.TRANS64.TRYWAIT P1, [R5+URZ], R4 ;  /* 0x00000004050075a7 */ /* 0x000526000802017f */
[----:B----4-:R-:W-:Y:S05]  /*a010*/  @!P1 NANOSLEEP.SYNCS 0x989680 ;  /* 0x009896800000995d */ /* 0x010fea0003900000 */
[----:B------:R-:W4:Y:S02]  /*a020*/  @!P1 SYNCS.PHASECHK.TRANS64 P1, [R5+URZ], R4 ;  /* 0x00000004050095a7 */ /* 0x000f24000802007f */
[----:B----4-:R-:W-:Y:S05]  /*a030*/  @!P1 BRA `(.L_x_33) ;  /* 0xfffffffc00ec9947 */ /* 0x010fea000383ffff */
[----:B------:R-:W-:Y:S05]  /*a040*/  BRA `(.L_x_32) ;  /* 0xffffff7c00647947 */ /* 0x000fea000383ffff */
.L_x_54:
[----:B--2---:R2:W4:Y:S02]  /*a050*/  SYNCS.PHASECHK.TRANS64.TRYWAIT P2, [R3+URZ+0x80], R0 ;  /* 0x00008000030075a7 */ /* 0x004524000804017f */
[----:B----4-:R-:W-:Y:S05]  /*a060*/  @!P2 NANOSLEEP.SYNCS 0x989680 ;  /* 0x009896800000a95d */ /* 0x010fea0003900000 */
[----:B------:R-:W4:Y:S02]  /*a070*/  @!P2 SYNCS.PHASECHK.TRANS64 P2, [R3+URZ+0x80], R0 ;  /* 0x000080000300a5a7 */ /* 0x000f24000804007f */
[----:B----4-:R-:W-:Y:S05]  /*a080*/  @!P2 BRA `(.L_x_54) ;  /* 0xfffffffc00f0a947 */ /* 0x010fea000383ffff */
[----:B------:R-:W-:Y:S05]  /*a090*/  BRA `(.L_x_140) ;  /* 0xffffff88003c7947 */ /* 0x000fea000383ffff */
.L_x_68:
[----:B-1----:R1:W2:Y:S02]  /*a0a0*/  SYNCS.PHASECHK.TRANS64.TRYWAIT P2, [R28+URZ+0x80], R27 ;  /* 0x0000801b1c0075a7 */ /* 0x0022a4000804017f */
[----:B--2---:R-:W-:Y:S05]  /*a0b0*/  @!P2 NANOSLEEP.SYNCS 0x989680 ;  /* 0x009896800000a95d */ /* 0x004fea0003900000 */
[----:B------:R-:W2:Y:S02]  /*a0c0*/  @!P2 SYNCS.PHASECHK.TRANS64 P2, [R28+URZ+0x80], R27 ;  /* 0x0000801b1c00a5a7 */ /* 0x000ea4000804007f */
[----:B--2---:R-:W-:Y:S05]  /*a0d0*/  @!P2 BRA `(.L_x_68) ;  /* 0xfffffffc00f0a947 */ /* 0x004fea000383ffff */
[----:B------:R-:W-:Y:S05]  /*a0e0*/  BRA `(.L_x_141) ;  /* 0xffffffac00547947 */ /* 0x000fea000383ffff */
.L_x_88:
[----:B-1----:R-:W-:-:S04]  /*a0f0*/  IMAD.U32 R3, RZ, RZ, UR4 ;  /* 0x00000004ff037e24 */ /* 0x002fc8000f8e00ff */
[----:B------:R1:W2:Y:S03]  /*a100*/  SYNCS.PHASECHK.TRANS64.TRYWAIT P0, [R3+URZ+0xb8], R0 ;  /* 0x0000b800030075a7 */ /* 0x0002a6000800017f */
[----:B--2---:R-:W-:Y:S05]  /*a110*/  @!P0 NANOSLEEP.SYNCS 0x989680 ;  /* 0x009896800000895d */ /* 0x004fea0003900000 */
[----:B------:R-:W2:Y:S02]  /*a120*/  @!P0 SYNCS.PHASECHK.TRANS64 P0, [R3+URZ+0xb8], R0 ;  /* 0x0000b800030085a7 */ /* 0x000ea4000800007f */
[----:B--2---:R-:W-:Y:S05]  /*a130*/  @!P0 BRA `(.L_x_88) ;  /* 0xfffffffc00ec8947 */ /* 0x004fea000383ffff */
[----:B------:R-:W-:Y:S05]  /*a140*/  BRA `(.L_x_87) ;  /* 0xffffffd800ec7947 */ /* 0x000fea000383ffff */
.L_x_97:
[----:B-1----:R-:W-:-:S04]  /*a150*/  IMAD.U32 R5, RZ, RZ, UR5 ;  /* 0x00000005ff057e24 */ /* 0x002fc8000f8e00ff */
[----:B------:R1:W2:Y:S03]  /*a160*/  SYNCS.PHASECHK.TRANS64.TRYWAIT P1, [R5+URZ+0x98], R4 ;  /* 0x00009804050075a7 */ /* 0x0002a6000802017f */
[----:B--2---:R-:W-:Y:S05]  /*a170*/  @!P1 NANOSLEEP.SYNCS 0x989680 ;  /* 0x009896800000995d */ /* 0x004fea0003900000 */
[----:B------:R-:W2:Y:S02]  /*a180*/  @!P1 SYNCS.PHASECHK.TRANS64 P1, [R5+URZ+0x98], R4 ;  /* 0x00009804050095a7 */ /* 0x000ea4000802007f */
[----:B--2---:R-:W-:Y:S05]  /*a190*/  @!P1 BRA `(.L_x_97) ;  /* 0xfffffffc00ec9947 */ /* 0x004fea000383ffff */
[----:B------:R-:W-:Y:S05]  /*a1a0*/  BRA `(.L_x_142) ;  /* 0xffffffdc00e47947 */ /* 0x000fea000383ffff */
.L_x_103:
[----:B-1----:R-:W-:-:S04]  /*a1b0*/  IMAD.U32 R5, RZ, RZ, UR4 ;  /* 0x00000004ff057e24 */ /* 0x002fc8000f8e00ff */
[----:B------:R1:W2:Y:S03]  /*a1c0*/  SYNCS.PHASECHK.TRANS64.TRYWAIT P1, [R5+URZ+0x98], R4 ;  /* 0x00009804050075a7 */ /* 0x0002a6000802017f */
[----:B--2---:R-:W-:Y:S05]  /*a1d0*/  @!P1 NANOSLEEP.SYNCS 0x989680 ;  /* 0x009896800000995d */ /* 0x004fea0003900000 */
[----:B------:R-:W2:Y:S02]  /*a1e0*/  @!P1 SYNCS.PHASECHK.TRANS64 P1, [R5+URZ+0x98], R4 ;  /* 0x00009804050095a7 */ /* 0x000ea4000802007f */
[----:B--2---:R-:W-:Y:S05]  /*a1f0*/  @!P1 BRA `(.L_x_103) ;  /* 0xfffffffc00ec9947 */ /* 0x004fea000383ffff */
[----:B------:R-:W-:Y:S05]  /*a200*/  BRA `(.L_x_143) ;  /* 0xffffffe0004c7947 */ /* 0x000fea000383ffff */
.L_x_113:
[----:B--2---:R2:W3:Y:S02]  /*a210*/  SYNCS.PHASECHK.TRANS64.TRYWAIT P0, [R3+URZ+0x98], R0 ;  /* 0x00009800030075a7 */ /* 0x0044e4000800017f */
[----:B---3--:R-:W-:Y:S05]  /*a220*/  @!P0 NANOSLEEP.SYNCS 0x989680 ;  /* 0x009896800000895d */ /* 0x008fea0003900000 */
[----:B------:R-:W3:Y:S02]  /*a230*/  @!P0 SYNCS.PHASECHK.TRANS64 P0, [R3+URZ+0x98], R0 ;  /* 0x00009800030085a7 */ /* 0x000ee4000800007f */
[----:B---3--:R-:W-:Y:S05]  /*a240*/  @!P0 BRA `(.L_x_113) ;  /* 0xfffffffc00f08947 */ /* 0x008fea000383ffff */
[----:B------:R-:W-:Y:S05]  /*a250*/  BRA `(.L_x_144) ;  /* 0xffffffe800647947 */ /* 0x000fea000383ffff */
.L_x_115:
[----:B-1----:R1:W2:Y:S02]  /*a260*/  SYNCS.PHASECHK.TRANS64.TRYWAIT P0, [R5+URZ+0x98], R0 ;  /* 0x00009800050075a7 */ /* 0x0022a4000800017f */
[----:B--2---:R-:W-:Y:S05]  /*a270*/  @!P0 NANOSLEEP.SYNCS 0x989680 ;  /* 0x009896800000895d */ /* 0x004fea0003900000 */
[----:B------:R-:W2:Y:S02]  /*a280*/  @!P0 SYNCS.PHASECHK.TRANS64 P0, [R5+URZ+0x98], R0 ;  /* 0x00009800050085a7 */ /* 0x000ea4000800007f */
[----:B--2---:R-:W-:Y:S05]  /*a290*/  @!P0 BRA `(.L_x_115) ;  /* 0xfffffffc00f08947 */ /* 0x004fea000383ffff */
[----:B------:R-:W-:Y:S05]  /*a2a0*/  BRA `(.L_x_145) ;  /* 0xffffffe800847947 */ /* 0x000fea000383ffff */
.L_x_119:
[----:B------:R-:W-:Y:S01]  /*a2b0*/  BSSY B1, `(.L_x_146) ;  /* 0x0000006000017945 */ /* 0x000fe20003800000 */
[----:B------:R-:W-:-:S07]  /*a2c0*/  IMAD.MOV.U32 R15, RZ, RZ, -0x1 ;  /* 0xffffffffff0f7424 */ /* 0x000fce00078e00ff */
[----:B------:R-:W-:Y:S05]  /*a2d0*/  WARPSYNC.COLLECTIVE R15, `(.L_x_147) ;  /* 0x000000000f0c7348 */ /* 0x000fea0003c00000 */
[----:B------:R-:W-:Y:S02]  /*a2e0*/  ELECT P6, UR62, PT ;  /* 0x00000000003e782f */ /* 0x000fe400038c0000 */
[----:B------:R-:W-:Y:S01]  /*a2f0*/  MOV R14, UR62 ;  /* 0x0000003e000e7c02 */ /* 0x000fe20008000f00 */
[----:B------:R-:W-:Y:S10]  /*a300*/  ENDCOLLECTIVE ;  /* 0x000000000000791b */ /* 0x000ff40003800000 */
.L_x_147:
[----:B------:R-:W-:Y:S05]  /*a310*/  BSYNC B1 ;  /* 0x0000000000017941 */ /* 0x000fea0003800000 */
.L_x_146:
[----:B------:R-:W-:Y:S05]  /*a320*/  BRA `(.L_x_148) ;  /* 0xffffffec001c7947 */ /* 0x000fea000383ffff */
.L_x_122:
[----:B--2---:R2:W3:Y:S02]  /*a330*/  SYNCS.PHASECHK.TRANS64.TRYWAIT P0, [R14+URZ+0x40], R7 ;  /* 0x000040070e0075a7 */ /* 0x0044e4000800017f */
[----:B---3--:R-:W-:Y:S05]  /*a340*/  @!P0 NANOSLEEP.SYNCS 0x989680 ;  /* 0x009896800000895d */ /* 0x008fea0003900000 */
[----:B------:R-:W3:Y:S02]  /*a350*/  @!P0 SYNCS.PHASECHK.TRANS64 P0, [R14+URZ+0x40], R7 ;  /* 0x000040070e0085a7 */ /* 0x000ee4000800007f */
[----:B---3--:R-:W-:Y:S05]  /*a360*/  @!P0 BRA `(.L_x_122) ;  /* 0xfffffffc00f08947 */ /* 0x008fea000383ffff */
[----:B------:R-:W-:Y:S05]  /*a370*/  BRA `(.L_x_149) ;  /* 0xffffffec00547947 */ /* 0x000fea000383ffff */
.L_x_130:
[----:B------:R-:W-:Y:S01]  /*a380*/  BSSY B0, `(.L_x_150) ;  /* 0x0000006000007945 */ /* 0x000fe20003800000 */
[----:B------:R-:W-:-:S07]  /*a390*/  IMAD.MOV.U32 R15, RZ, RZ, -0x1 ;  /* 0xffffffffff0f7424 */ /* 0x000fce00078e00ff */
[----:B-1----:R-:W-:Y:S05]  /*a3a0*/  WARPSYNC.COLLECTIVE R15, `(.L_x_151) ;  /* 0x000000000f0c7348 */ /* 0x002fea0003c00000 */
[----:B------:R-:W-:Y:S02]  /*a3b0*/  ELECT P6, UR62, PT ;  /* 0x00000000003e782f */ /* 0x000fe400038c0000 */
[----:B------:R-:W-:Y:S01]  /*a3c0*/  MOV R14, UR62 ;  /* 0x0000003e000e7c02 */ /* 0x000fe20008000f00 */
[----:B-1----:R-:W-:Y:S10]  /*a3d0*/  ENDCOLLECTIVE ;  /* 0x000000000000791b */ /* 0x002ff40003800000 */
.L_x_151:
[----:B------:R-:W-:Y:S05]  /*a3e0*/  BSYNC B0 ;  /* 0x0000000000007941 */ /* 0x000fea0003800000 */
.L_x_150:
[----:B------:R-:W-:Y:S05]  /*a3f0*/  BRA `(.L_x_152) ;  /* 0xfffffff400a87947 */ /* 0x000fea000383ffff */
.L_x_132:
[----:B--2---:R2:W3:Y:S02]  /*a400*/  SYNCS.PHASECHK.TRANS64.TRYWAIT P0, [R5+URZ], R2 ;  /* 0x00000002050075a7 */ /* 0x0044e4000800017f */
[----:B---3--:R-:W-:Y:S05]  /*a410*/  @!P0 NANOSLEEP.SYNCS 0x989680 ;  /* 0x009896800000895d */ /* 0x008fea0003900000 */
[----:B------:R-:W3:Y:S02]  /*a420*/  @!P0 SYNCS.PHASECHK.TRANS64 P0, [R5+URZ], R2 ;  /* 0x00000002050085a7 */ /* 0x000ee4000800007f */
[----:B---3--:R-:W-:Y:S05]  /*a430*/  @!P0 BRA `(.L_x_132) ;  /* 0xfffffffc00f08947 */ /* 0x008fea000383ffff */
[----:B------:R-:W-:Y:S05]  /*a440*/  BRA `(.L_x_153) ;  /* 0xfffffff400e47947 */ /* 0x000fea000383ffff */
.L_x_133:
[----:B--2---:R2:W3:Y:S02]  /*a450*/  SYNCS.PHASECHK.TRANS64.TRYWAIT P0, [R7+URZ], R4 ;  /* 0x00000004070075a7 */ /* 0x0044e4000800017f */
[----:B---3--:R-:W-:Y:S05]  /*a460*/  @!P0 NANOSLEEP.SYNCS 0x989680 ;  /* 0x009896800000895d */ /* 0x008fea0003900000 */
[----:B------:R-:W3:Y:S02]  /*a470*/  @!P0 SYNCS.PHASECHK.TRANS64 P0, [R7+URZ], R4 ;  /* 0x00000004070085a7 */ /* 0x000ee4000800007f */
[----:B---3--:R-:W-:Y:S05]  /*a480*/  @!P0 BRA `(.L_x_133) ;  /* 0xfffffffc00f08947 */ /* 0x008fea000383ffff */
[----:B------:R-:W-:Y:S05]  /*a490*/  BRA `(.L_x_154) ;  /* 0xfffffff400f47947 */ /* 0x000fea000383ffff */
.L_x_134:
[----:B--2---:R2:W3:Y:S02]  /*a4a0*/  SYNCS.PHASECHK.TRANS64.TRYWAIT P0, [R6+URZ], R5 ;  /* 0x00000005060075a7 */ /* 0x0044e4000800017f */
[----:B---3--:R-:W-:Y:S05]  /*a4b0*/  @!P0 NANOSLEEP.SYNCS 0x989680 ;  /* 0x009896800000895d */ /* 0x008fea0003900000 */
[----:B------:R-:W3:Y:S02]  /*a4c0*/  @!P0 SYNCS.PHASECHK.TRANS64 P0, [R6+URZ], R5 ;  /* 0x00000005060085a7 */ /* 0x000ee4000800007f */
[----:B---3--:R-:W-:Y:S05]  /*a4d0*/  @!P0 BRA `(.L_x_134) ;  /* 0xfffffffc00f08947 */ /* 0x008fea000383ffff */
[----:B------:R-:W-:Y:S05]  /*a4e0*/  BRA `(.L_x_155) ;  /* 0xfffffff800047947 */ /* 0x000fea000383ffff */
.L_x_135:
[----:B--2---:R2:W3:Y:S02]  /*a4f0*/  SYNCS.PHASECHK.TRANS64.TRYWAIT P0, [R9+URZ], R4 ;  /* 0x00000004090075a7 */ /* 0x0044e4000800017f */
[----:B---3--:R-:W-:Y:S05]  /*a500*/  @!P0 NANOSLEEP.SYNCS 0x989680 ;  /* 0x009896800000895d */ /* 0x008fea0003900000 */
[----:B------:R-:W3:Y:S02]  /*a510*/  @!P0 SYNCS.PHASECHK.TRANS64 P0, [R9+URZ], R4 ;  /* 0x00000004090085a7 */ /* 0x000ee4000800007f */
[----:B---3--:R-:W-:Y:S05]  /*a520*/  @!P0 BRA `(.L_x_135) ;  /* 0xfffffffc00f08947 */ /* 0x008fea000383ffff */
[----:B------:R-:W-:Y:S05]  /*a530*/  BRA `(.L_x_156) ;  /* 0xfffffff800147947 */ /* 0x000fea000383ffff */
.L_x_136:
[----:B--2---:R2:W3:Y:S02]  /*a540*/  SYNCS.PHASECHK.TRANS64.TRYWAIT P0, [R6+URZ], R5 ;  /* 0x00000005060075a7 */ /* 0x0044e4000800017f */
[----:B---3--:R-:W-:Y:S05]  /*a550*/  @!P0 NANOSLEEP.SYNCS 0x989680 ;  /* 0x009896800000895d */ /* 0x008fea0003900000 */
[----:B------:R-:W3:Y:S02]  /*a560*/  @!P0 SYNCS.PHASECHK.TRANS64 P0, [R6+URZ], R5 ;  /* 0x00000005060085a7 */ /* 0x000ee4000800007f */
[----:B---3--:R-:W-:Y:S05]  /*a570*/  @!P0 BRA `(.L_x_136) ;  /* 0xfffffffc00f08947 */ /* 0x008fea000383ffff */
[----:B------:R-:W-:Y:S05]  /*a580*/  BRA `(.L_x_157) ;  /* 0xfffffff800247947 */ /* 0x000fea000383ffff */
.L_x_137:
[----:B--2---:R2:W3:Y:S02]  /*a590*/  SYNCS.PHASECHK.TRANS64.TRYWAIT P0, [R9+URZ], R4 ;  /* 0x00000004090075a7 */ /* 0x0044e4000800017f */
[----:B---3--:R-:W-:Y:S05]  /*a5a0*/  @!P0 NANOSLEEP.SYNCS 0x989680 ;  /* 0x009896800000895d */ /* 0x008fea0003900000 */
[----:B------:R-:W3:Y:S02]  /*a5b0*/  @!P0 SYNCS.PHASECHK.TRANS64 P0, [R9+URZ], R4 ;  /* 0x00000004090085a7 */ /* 0x000ee4000800007f */
[----:B---3--:R-:W-:Y:S05]  /*a5c0*/  @!P0 BRA `(.L_x_137) ;  /* 0xfffffffc00f08947 */ /* 0x008fea000383ffff */
[----:B------:R-:W-:Y:S05]  /*a5d0*/  BRA `(.L_x_158) ;  /* 0xfffffff800347947 */ /* 0x000fea000383ffff */
.L_x_138:
[----:B--2---:R2:W3:Y:S02]  /*a5e0*/  SYNCS.PHASECHK.TRANS64.TRYWAIT P0, [R6+URZ], R5 ;  /* 0x00000005060075a7 */ /* 0x0044e4000800017f */
[----:B---3--:R-:W-:Y:S05]  /*a5f0*/  @!P0 NANOSLEEP.SYNCS 0x989680 ;  /* 0x009896800000895d */ /* 0x008fea0003900000 */
[----:B------:R-:W3:Y:S02]  /*a600*/  @!P0 SYNCS.PHASECHK.TRANS64 P0, [R6+URZ], R5 ;  /* 0x00000005060085a7 */ /* 0x000ee4000800007f */
[----:B---3--:R-:W-:Y:S05]  /*a610*/  @!P0 BRA `(.L_x_138) ;  /* 0xfffffffc00f08947 */ /* 0x008fea000383ffff */
[----:B------:R-:W-:Y:S05]  /*a620*/  BRA `(.L_x_159) ;  /* 0xfffffff8003c7947 */ /* 0x000fea000383ffff */
.L_x_160:
[----:B------:R-:W-:-:S00]  /*a630*/  BRA `(.L_x_160) ;  /* 0xfffffffc00fc7947 */ /* 0x000fc0000383ffff */
[----:B------:R-:W-:-:S00]  /*a640*/  NOP ;  /* 0x0000000000007918 */ /* 0x000fc00000000000 */
        /* <DEDUP_REMOVED lines=11> */
.L_x_161:


//--------------------- .nv.global.init           --------------------------
	.section	.nv.global.init,"aw",@progbits
.nv.global.init:
	.type		$str$22,@object
	.size		$str$22,($str$26 - $str$22)
$str$22:
        /*0000*/ 	.byte	0x6b, 0x5f, 0x74, 0x69, 0x6c, 0x65, 0x5f, 0x63, 0x6f, 0x75, 0x6e, 0x74, 0x20, 0x3e, 0x3d, 0x20
        /*0010*/ 	.byte	0x31, 0x00
	.type		$str$26,@object
	.size		$str$26,($str$27 - $str$26)
$str$26:
        /*0012*/ 	.byte	0x28, 0x61, 0x64, 0x64, 0x72, 0x65, 0x73, 0x73, 0x20, 0x26, 0x20, 0x6d, 0x61, 0x73, 0x6b, 0x29
        /*0022*/ 	.byte	0x20, 0x3d, 0x3d, 0x20, 0x30, 0x00
	.type		$str$27,@object
	.size		$str$27,($str$23 - $str$27)
$str$27:
        /*0028*/ 	.byte	0x2f, 0x74, 0x6d, 0x70, 0x2f, 0x63, 0x75, 0x74, 0x6c, 0x61, 0x73, 0x73, 0x5f, 0x73, 0x77, 0x65
        /*0038*/ 	.byte	0x65, 0x70, 0x5f, 0x73, 0x72, 0x63, 0x2f, 0x69, 0x6e, 0x63, 0x6c, 0x75, 0x64, 0x65, 0x2f, 0x63
        /*0048*/ 	.byte	0x75, 0x74, 0x65, 0x2f, 0x70, 0x6f, 0x69, 0x6e, 0x74, 0x65, 0x72, 0x5f, 0x66, 0x6c, 0x61, 0x67
        /*0058*/ 	.byte	0x67, 0x65, 0x64, 0x2e, 0x68, 0x70, 0x70, 0x00
	.type		$str$23,@object
	.size		$str$23,(__unnamed_2 - $str$23)
$str$23:
        /*0060*/ 	.byte	0x2f, 0x74, 0x6d, 0x70, 0x2f, 0x63, 0x75, 0x74, 0x6c, 0x61, 0x73, 0x73, 0x5f, 0x73, 0x77, 0x65
        /*0070*/ 	.byte	0x65, 0x70, 0x5f, 0x73, 0x72, 0x63, 0x2f, 0x69, 0x6e, 0x63, 0x6c, 0x75, 0x64, 0x65, 0x2f, 0x63
        /*0080*/ 	.byte	0x75, 0x74, 0x6c, 0x61, 0x73, 0x73, 0x2f, 0x67, 0x65, 0x6d, 0x6d, 0x2f, 0x63, 0x6f, 0x6c, 0x6c
        /*0090*/ 	.byte	0x65, 0x63, 0x74, 0x69, 0x76, 0x65, 0x2f, 0x73, 0x6d, 0x39, 0x30, 0x5f, 0x6d, 0x6d, 0x61, 0x5f
        /*00a0*/ 	.byte	0x74, 0x6d, 0x61, 0x5f, 0x67, 0x6d, 0x6d, 0x61, 0x5f, 0x73, 0x73, 0x5f, 0x77, 0x61, 0x72, 0x70
        /*00b0*/ 	.byte	0x73, 0x70, 0x65, 0x63, 0x69, 0x61, 0x6c, 0x69, 0x7a, 0x65, 0x64, 0x2e, 0x68, 0x70, 0x70, 0x00
	.type		__unnamed_2,@object
	.size		__unnamed_2,(__unnamed_1 - __unnamed_2)
__unnamed_2:
        /*00c0*/ 	.byte	0x61, 0x75, 0x74, 0x6f, 0x20, 0x63, 0x75, 0x74, 0x65, 0x3a, 0x3a, 0x61, 0x73, 0x5f, 0x70, 0x6f
        /* <DEDUP_REMOVED lines=27> */
        /*0280*/ 	.byte	0x36, 0x3e, 0x3e, 0x3e, 0x3e, 0x3e, 0x5d, 0x00
	.type		__unnamed_1,@object
	.size		__unnamed_1,(.L_0 - __unnamed_1)
__unnamed_1:
        /* <DEDUP_REMOVED lines=181> */
        /*0dd8*/ 	.byte	0x5d, 0x00
.L_0:


//--------------------- .nv.shared._ZN7cutlass13device_kernelINS_4gemm6kernel13GemmUniversalIN4cute5tupleIJiiiiEEENS1_10collective13CollectiveMmaINS1_34MainloopSm90TmaGmmaWarpSpecializedILi8ENS5_IJNS4_1CILi2EEENSA_ILi1EEESC_EEENS1_35KernelTmaWarpSpecializedCooperativeEEENS5_IJNSA_ILi128EEENSA_ILi64EEESH_EEENS_6half_tENS5_IJlSC_lEEESJ_SK_NS4_8TiledMMAINS4_8MMA_AtomIJNS4_4SM904GMMA25MMA_64x64x16_F32F16F16_SSILNSO_5MajorE0ELSQ_0ELNSO_7ScaleInE1ELSR_1EEEEEENS4_6LayoutISD_NS5_IJSC_NSA_ILi0EEESV_EEEEENS5_IJNS4_10UnderscoreESY_SY_EEEEENS4_13SM90_TMA_LOADENS4_14ComposedLayoutINS4_7SwizzleILi3ELi4ELi3EEENS4_18smem_ptr_flag_bitsILi16EEENSU_INS5_IJNSA_ILi8EEESH_EEENS5_IJSH_SC_EEEEEEEvNS4_8identityENS4_23SM90_TMA_LOAD_MULTICASTES1B_vS1C_EENS_8epilogue10collective18CollectiveEpilogueINS1F_22Sm90TmaWarpSpecializedILi3ELi2ELi16ELb1ELb0EEEJSI_NS5_IJSG_NSA_ILi32EEEEEESJ_SK_SJ_SK_NS1F_6fusion15FusionCallbacksIS1J_NS1M_13LinCombEltActINS1F_6thread4GELUESJ_fSJ_fLNS_15FloatRoundStyleE2EEESI_S1L_JEEES11_NS12_INS13_ILi2ELi4ELi3EEES16_NSU_INS5_IJS17_S1K_EEENS5_IJS1K_SC_EEEEEEENS4_17SM75_U32x4_LDSM_NENS4_14SM90_TMA_STOREES1Y_NS4_17SM90_U32x4_STSM_NENS4_9Copy_AtomIJS21_SJ_EEEvEEEvvEEEEvNT_6ParamsE --------------------------
	.section	.nv.shared._ZN7cutlass13device_kernelINS_4gemm6kernel13GemmUniversalIN4cute5tupleIJiiiiEEENS1_10collective13CollectiveMmaINS1_34MainloopSm90TmaGmmaWarpSpecializedILi8ENS5_IJNS4_1CILi2EEENSA_ILi1EEESC_EEENS1_35KernelTmaWarpSpecializedCooperativeEEENS5_IJNSA_ILi128EEENSA_ILi64EEESH_EEENS_6half_tENS5_IJlSC_lEEESJ_SK_NS4_8TiledMMAINS4_8MMA_AtomIJNS4_4SM904GMMA25MMA_64x64x16_F32F16F16_SSILNSO_5MajorE0ELSQ_0ELNSO_7ScaleInE1ELSR_1EEEEEENS4_6LayoutISD_NS5_IJSC_NSA_ILi0EEESV_EEEEENS5_IJNS4_10UnderscoreESY_SY_EEEEENS4_13SM90_TMA_LOADENS4_14ComposedLayoutINS4_7SwizzleILi3ELi4ELi3EEENS4_18smem_ptr_flag_bitsILi16EEENSU_INS5_IJNSA_ILi8EEESH_EEENS5_IJSH_SC_EEEEEEEvNS4_8identityENS4_23SM90_TMA_LOAD_MULTICASTES1B_vS1C_EENS_8epilogue10collective18CollectiveEpilogueINS1F_22Sm90TmaWarpSpecializedILi3ELi2ELi16ELb1ELb0EEEJSI_NS5_IJSG_NSA_ILi32EEEEEESJ_SK_SJ_SK_NS1F_6fusion15FusionCallbacksIS1J_NS1M_13LinCombEltActINS1F_6thread4GELUESJ_fSJ_fLNS_15FloatRoundStyleE2EEESI_S1L_JEEES11_NS12_INS13_ILi2ELi4ELi3EEES16_NSU_INS5_IJS17_S1K_EEENS5_IJS1K_SC_EEEEEEENS4_17SM75_U32x4_LDSM_NENS4_14SM90_TMA_STOREES1Y_NS4_17SM90_U32x4_STSM_NENS4_9Copy_AtomIJS21_SJ_EEEvEEEvvEEEEvNT_6ParamsE,"aw",@nobits
	.sectionflags	@""
	.align	16
	.zero		1024


//--------------------- .nv.shared.reserved.0     --------------------------
	.section	.nv.shared.reserved.0,"aw",@nobits
	.weak		__nv_reservedSMEM_offset_0_alias
	.size		__nv_reservedSMEM_offset_0_alias, 0, 0
	.other		__nv_reservedSMEM_offset_0_alias,@"STO_CUDA_RESERVED_SHARED STV_DEFAULT"
__nv_reservedSMEM_offset_0_alias:
	.zero		0


//--------------------- .nv.global                --------------------------
	.section	.nv.global,"aw",@nobits
.nv.global:
	.type		_ZN39_INTERNAL_67d8f3ef_4_k_cu_4420d30a_29064cute1_E,@object
	.size		_ZN39_INTERNAL_67d8f3ef_4_k_cu_4420d30a_29064cute1_E,(_ZN39_INTERNAL_67d8f3ef_4_k_cu_4420d30a_29064cuda3std3__45__cpo6cbeginE - _ZN39_INTERNAL_67d8f3ef_4_k_cu_4420d30a_29064cute1_E)
_ZN39_INTERNAL_67d8f3ef_4_k_cu_4420d30a_29064cute1_E:
	.zero		1
	.type		_ZN39_INTERNAL_67d8f3ef_4_k_cu_4420d30a_29064cuda3std3__45__cpo6cbeginE,@object
	.size		_ZN39_INTERNAL_67d8f3ef_4_k_cu_4420d30a_29064cuda3std3__45__cpo6cbeginE,(_ZN39_INTERNAL_67d8f3ef_4_k_cu_4420d30a_29064cuda3std3__48in_placeE - _ZN39_INTERNAL_67d8f3ef_4_k_cu_4420d30a_29064cuda3std3__45__cpo6cbeginE)
_ZN39_INTERNAL_67d8f3ef_4_k_cu_4420d30a_29064cuda3std3__45__cpo6cbeginE:
	.zero		1
	.type		_ZN39_INTERNAL_67d8f3ef_4_k_cu_4420d30a_29064cuda3std3__48in_placeE,@object
	.size		_ZN39_INTERNAL_67d8f3ef_4_k_cu_4420d30a_29064cuda3std3__48in_placeE,(_ZN39_INTERNAL_67d8f3ef_4_k_cu_4420d30a_29064cuda3std6ranges3__45__cpo9iter_moveE - _ZN39_INTERNAL_67d8f3ef_4_k_cu_4420d30a_29064cuda3std3__48in_placeE)
_ZN39_INTERNAL_67d8f3ef_4_k_cu_4420d30a_29064cuda3std3__48in_placeE:
	.zero		1
	.type		_ZN39_INTERNAL_67d8f3ef_4_k_cu_4420d30a_29064cuda3std6ranges3__45__cpo9iter_moveE,@object
	.size		_ZN39_INTERNAL_67d8f3ef_4_k_cu_4420d30a_29064cuda3std6ranges3__45__cpo9iter_moveE,(_ZN39_INTERNAL_67d8f3ef_4_k_cu_4420d30a_29064cuda3std3__45__cpo5beginE - _ZN39_INTERNAL_67d8f3ef_4_k_cu_4420d30a_29064cuda3std6ranges3__45__cpo9iter_moveE)
_ZN39_INTERNAL_67d8f3ef_4_k_cu_4420d30a_29064cuda3std6ranges3__45__cpo9iter_moveE:
	.zero		1
	.type		_ZN39_INTERNAL_67d8f3ef_4_k_cu_4420d30a_29064cuda3std3__45__cpo5beginE,@object
	.size		_ZN39_INTERNAL_67d8f3ef_4_k_cu_4420d30a_29064cuda3std3__45__cpo5beginE,(_ZN39_INTERNAL_67d8f3ef_4_k_cu_4420d30a_29064cuda3std3__441_GLOBAL__N__67d8f3ef_4_k_cu_4420d30a_29066ignoreE - _ZN39_INTERNAL_67d8f3ef_4_k_cu_4420d30a_29064cuda3std3__45__cpo5beginE)
_ZN39_INTERNAL_67d8f3ef_4_k_cu_4420d30a_29064cuda3std3__45__cpo5beginE:
	.zero		1
	.type		_ZN39_INTERNAL_67d8f3ef_4_k_cu_4420d30a_29064cuda3std3__441_GLOBAL__N__67d8f3ef_4_k_cu_4420d30a_29066ignoreE,@object
	.size		_ZN39_INTERNAL_67d8f3ef_4_k_cu_4420d30a_29064cuda3std3__441_GLOBAL__N__67d8f3ef_4_k_cu_4420d30a_29066ignoreE,(_ZN39_INTERNAL_67d8f3ef_4_k_cu_4420d30a_29064cute7productE - _ZN39_INTERNAL_67d8f3ef_4_k_cu_4420d30a_29064cuda3std3__441_GLOBAL__N__67d8f3ef_4_k_cu_4420d30a_29066ignoreE)
_ZN39_INTERNAL_67d8f3ef_4_k_cu_4420d30a_29064cuda3std3__441_GLOBAL__N__67d8f3ef_4_k_cu_4420d30a_29066ignoreE:
	.zero		1
	.type		_ZN39_INTERNAL_67d8f3ef_4_k_cu_4420d30a_29064cute7productE,@object
	.size		_ZN39_INTERNAL_67d8f3ef_4_k_cu_4420d30a_29064cute7productE,(_ZN39_INTERNAL_67d8f3ef_4_k_cu_4420d30a_29064cuda3std3__45__cpo3endE - _ZN39_INTERNAL_67d8f3ef_4_k_cu_4420d30a_29064cute7productE)
_ZN39_INTERNAL_67d8f3ef_4_k_cu_4420d30a_29064cute7productE:
	.zero		1
	.type		_ZN39_INTERNAL_67d8f3ef_4_k_cu_4420d30a_29064cuda3std3__45__cpo3endE,@object
	.size		_ZN39_INTERNAL_67d8f3ef_4_k_cu_4420d30a_29064cuda3std3__45__cpo3endE,(_ZN39_INTERNAL_67d8f3ef_4_k_cu_4420d30a_29064cuda3std3__419piecewise_constructE - _ZN39_INTERNAL_67d8f3ef_4_k_cu_4420d30a_29064cuda3std3__45__cpo3endE)
_ZN39_INTERNAL_67d8f3ef_4_k_cu_4420d30a_29064cuda3std3__45__cpo3endE:
	.zero		1
	.type		_ZN39_INTERNAL_67d8f3ef_4_k_cu_4420d30a_29064cuda3std3__419piecewise_constructE,@object
	.size		_ZN39_INTERNAL_67d8f3ef_4_k_cu_4420d30a_29064cuda3std3__419piecewise_constructE,(_ZN39_INTERNAL_67d8f3ef_4_k_cu_4420d30a_29064cuda3std3__45__cpo4cendE - _ZN39_INTERNAL_67d8f3ef_4_k_cu_4420d30a_29064cuda3std3__419piecewise_constructE)
_ZN39_INTERNAL_67d8f3ef_4_k_cu_4420d30a_29064cuda3std3__419piecewise_constructE:
	.zero		1
	.type		_ZN39_INTERNAL_67d8f3ef_4_k_cu_4420d30a_29064cuda3std3__45__cpo4cendE,@object
	.size		_ZN39_INTERNAL_67d8f3ef_4_k_cu_4420d30a_29064cuda3std3__45__cpo4cendE,(_ZN39_INTERNAL_67d8f3ef_4_k_cu_4420d30a_29064cuda3std6ranges3__45__cpo4swapE - _ZN39_INTERNAL_67d8f3ef_4_k_cu_4420d30a_29064cuda3std3__45__cpo4cendE)
_ZN39_INTERNAL_67d8f3ef_4_k_cu_4420d30a_29064cuda3std3__45__cpo4cendE:
	.zero		1
	.type		_ZN39_INTERNAL_67d8f3ef_4_k_cu_4420d30a_29064cuda3std6ranges3__45__cpo4swapE,@object
	.size		_ZN39_INTERNAL_67d8f3ef_4_k_cu_4420d30a_29064cuda3std6ranges3__45__cpo4swapE,(.L_9 - _ZN39_INTERNAL_67d8f3ef_4_k_cu_4420d30a_29064cuda3std6ranges3__45__cpo4swapE)
_ZN39_INTERNAL_67d8f3ef_4_k_cu_4420d30a_29064cuda3std6ranges3__45__cpo4swapE:
	.zero		1
.L_9:


//--------------------- .nv.constant0._ZN7cutlass13device_kernelINS_4gemm6kernel13GemmUniversalIN4cute5tupleIJiiiiEEENS1_10collective13CollectiveMmaINS1_34MainloopSm90TmaGmmaWarpSpecializedILi8ENS5_IJNS4_1CILi2EEENSA_ILi1EEESC_EEENS1_35KernelTmaWarpSpecializedCooperativeEEENS5_IJNSA_ILi128EEENSA_ILi64EEESH_EEENS_6half_tENS5_IJlSC_lEEESJ_SK_NS4_8TiledMMAINS4_8MMA_AtomIJNS4_4SM904GMMA25MMA_64x64x16_F32F16F16_SSILNSO_5MajorE0ELSQ_0ELNSO_7ScaleInE1ELSR_1EEEEEENS4_6LayoutISD_NS5_IJSC_NSA_ILi0EEESV_EEEEENS5_IJNS4_10UnderscoreESY_SY_EEEEENS4_13SM90_TMA_LOADENS4_14ComposedLayoutINS4_7SwizzleILi3ELi4ELi3EEENS4_18smem_ptr_flag_bitsILi16EEENSU_INS5_IJNSA_ILi8EEESH_EEENS5_IJSH_SC_EEEEEEEvNS4_8identityENS4_23SM90_TMA_LOAD_MULTICASTES1B_vS1C_EENS_8epilogue10collective18CollectiveEpilogueINS1F_22Sm90TmaWarpSpecializedILi3ELi2ELi16ELb1ELb0EEEJSI_NS5_IJSG_NSA_ILi32EEEEEESJ_SK_SJ_SK_NS1F_6fusion15FusionCallbacksIS1J_NS1M_13LinCombEltActINS1F_6thread4GELUESJ_fSJ_fLNS_15FloatRoundStyleE2EEESI_S1L_JEEES11_NS12_INS13_ILi2ELi4ELi3EEES16_NSU_INS5_IJS17_S1K_EEENS5_IJS1K_SC_EEEEEEENS4_17SM75_U32x4_LDSM_NENS4_14SM90_TMA_STOREES1Y_NS4_17SM90_U32x4_STSM_NENS4_9Copy_AtomIJS21_SJ_EEEvEEEvvEEEEvNT_6ParamsE --------------------------
	.section	.nv.constant0._ZN7cutlass13device_kernelINS_4gemm6kernel13GemmUniversalIN4cute5tupleIJiiiiEEENS1_10collective13CollectiveMmaINS1_34MainloopSm90TmaGmmaWarpSpecializedILi8ENS5_IJNS4_1CILi2EEENSA_ILi1EEESC_EEENS1_35KernelTmaWarpSpecializedCooperativeEEENS5_IJNSA_ILi128EEENSA_ILi64EEESH_EEENS_6half_tENS5_IJlSC_lEEESJ_SK_NS4_8TiledMMAINS4_8MMA_AtomIJNS4_4SM904GMMA25MMA_64x64x16_F32F16F16_SSILNSO_5MajorE0ELSQ_0ELNSO_7ScaleInE1ELSR_1EEEEEENS4_6LayoutISD_NS5_IJSC_NSA_ILi0EEESV_EEEEENS5_IJNS4_10UnderscoreESY_SY_EEEEENS4_13SM90_TMA_LOADENS4_14ComposedLayoutINS4_7SwizzleILi3ELi4ELi3EEENS4_18smem_ptr_flag_bitsILi16EEENSU_INS5_IJNSA_ILi8EEESH_EEENS5_IJSH_SC_EEEEEEEvNS4_8identityENS4_23SM90_TMA_LOAD_MULTICASTES1B_vS1C_EENS_8epilogue10collective18CollectiveEpilogueINS1F_22Sm90TmaWarpSpecializedILi3ELi2ELi16ELb1ELb0EEEJSI_NS5_IJSG_NSA_ILi32EEEEEESJ_SK_SJ_SK_NS1F_6fusion15FusionCallbacksIS1J_NS1M_13LinCombEltActINS1F_6thread4GELUESJ_fSJ_fLNS_15FloatRoundStyleE2EEESI_S1L_JEEES11_NS12_INS13_ILi2ELi4ELi3EEES16_NSU_INS5_IJS17_S1K_EEENS5_IJS1K_SC_EEEEEEENS4_17SM75_U32x4_LDSM_NENS4_14SM90_TMA_STOREES1Y_NS4_17SM90_U32x4_STSM_NENS4_9Copy_AtomIJS21_SJ_EEEvEEEvvEEEEvNT_6ParamsE,"a",@progbits
	.sectionflags	@""
	.align	4
.nv.constant0._ZN7cutlass13device_kernelINS_4gemm6kernel13GemmUniversalIN4cute5tupleIJiiiiEEENS1_10collective13CollectiveMmaINS1_34MainloopSm90TmaGmmaWarpSpecializedILi8ENS5_IJNS4_1CILi2EEENSA_ILi1EEESC_EEENS1_35KernelTmaWarpSpecializedCooperativeEEENS5_IJNSA_ILi128EEENSA_ILi64EEESH_EEENS_6half_tENS5_IJlSC_lEEESJ_SK_NS4_8TiledMMAINS4_8MMA_AtomIJNS4_4SM904GMMA25MMA_64x64x16_F32F16F16_SSILNSO_5MajorE0ELSQ_0ELNSO_7ScaleInE1ELSR_1EEEEEENS4_6LayoutISD_NS5_IJSC_NSA_ILi0EEESV_EEEEENS5_IJNS4_10UnderscoreESY_SY_EEEEENS4_13SM90_TMA_LOADENS4_14ComposedLayoutINS4_7SwizzleILi3ELi4ELi3EEENS4_18smem_ptr_flag_bitsILi16EEENSU_INS5_IJNSA_ILi8EEESH_EEENS5_IJSH_SC_EEEEEEEvNS4_8identityENS4_23SM90_TMA_LOAD_MULTICASTES1B_vS1C_EENS_8epilogue10collective18CollectiveEpilogueINS1F_22Sm90TmaWarpSpecializedILi3ELi2ELi16ELb1ELb0EEEJSI_NS5_IJSG_NSA_ILi32EEEEEESJ_SK_SJ_SK_NS1F_6fusion15FusionCallbacksIS1J_NS1M_13LinCombEltActINS1F_6thread4GELUESJ_fSJ_fLNS_15FloatRoundStyleE2EEESI_S1L_JEEES11_NS12_INS13_ILi2ELi4ELi3EEES16_NSU_INS5_IJS17_S1K_EEENS5_IJS1K_SC_EEEEEEENS4_17SM75_U32x4_LDSM_NENS4_14SM90_TMA_STOREES1Y_NS4_17SM90_U32x4_STSM_NENS4_9Copy_AtomIJS21_SJ_EEEvEEEvvEEEEvNT_6ParamsE:
	.zero		2432


//--------------------- SYMBOLS --------------------------

	.type		.nv.reservedSmem.offset0,@object
	.size		.nv.reservedSmem.offset0,0x4
	.type		__assertfail,@function
